	.target	sm_100a

	.elftype	@"ET_EXEC"


//--------------------- .note.nv.tkinfo           --------------------------
	.section	.note.nv.tkinfo,"",@"SHT_NOTE"
	.sectionflags	@"SHF_NOTE_NV_TKINFO"
	.tkinfo
        /*0018*/ 	.word	0x00000002
        /*0030*/ 	.string	""
        /*0030*/ 	.string	"ptxas"
        /*0030*/ 	.string	"Cuda compilation tools, release 13.0, V13.0.88"
        /*0030*/ 	.string	"Build cuda_13.0.r13.0/compiler.36424714_0"
        /*0030*/ 	.string	"-arch sm_100a -m 64 "



//--------------------- .note.nv.cuinfo           --------------------------
	.section	.note.nv.cuinfo,"",@"SHT_NOTE"
	.sectionflags	@"SHF_NOTE_NV_CUINFO"
        /*0018*/ 	.short	0x0002
        /*001a*/ 	.short	0x0064
        /*001c*/ 	.short	0x0082
	.zero		2


//--------------------- .nv.info                  --------------------------
	.section	.nv.info,"",@"SHT_CUDA_INFO"
	.align	4


	//----- nvinfo : EIATTR_REGCOUNT
	.align		4
        /*0000*/ 	.byte	0x04, 0x2f
        /*0002*/ 	.short	(.L_19 - .L_18)
	.align		4
.L_18:
        /*0004*/ 	.word	index@(_ZN7cutlass13device_kernelINS_4conv6kernel13ConvUniversalINS1_16ConvProblemShapeILNS1_8OperatorE0ELi3EEENS1_10collective14CollectiveConvINS1_47MainloopSm100TmaUmmaWarpSpecializedImplicitGemmILS5_0ELi6ELi3ELi1ELi2EN4cute5tupleIJNSA_1CILi1EEESD_SD_EEEEENSB_IJNSC_ILi128EEESG_NSB_IJNSC_ILi64EEEEEEEEENS_10bfloat16_tESK_NSA_8TiledMMAINSA_8MMA_AtomIJNSA_20SM100_MMA_F16BF16_SSISK_SK_fLi128ELi128ELNSA_4UMMA5MajorE0ELSP_0ELNSO_7ScaleInE0ELSQ_0EEEEEENSA_6LayoutISE_NSB_IJNSC_ILi0EEESU_SU_EEEEENSB_IJNSA_10UnderscoreESX_SX_EEEEENS7_6detail27Sm100ImplicitGemmTileTraitsINSA_20SM90_TMA_LOAD_IM2COLENSA_14ComposedLayoutINSA_7SwizzleILi3ELi4ELi3EEENSA_18smem_ptr_flag_bitsILi16EEENST_INSB_IJNSC_ILi8EEESH_EEENSB_IJSH_SD_EEEEEEEvEENS11_INSA_13SM90_TMA_LOADES1C_vEEEENS_8epilogue10collective18CollectiveEpilogueINS1H_23Sm100TmaWarpSpecializedILi4ELi2ELi32ELb1ELb0EEEJSJ_NSB_IJNST_ISG_SD_EENST_INSC_ILi32EEESD_EEEEESK_NSB_IJNSB_IJllllEEESD_SU_EEESK_S1R_NS1H_6fusion15FusionCallbacksIS1L_NS1S_17LinearCombinationISK_fSK_fLNS_15FloatRoundStyleE2EEESJ_S1P_JEEENSA_5SM1004TMEM4LOAD26SM100_TMEM_LOAD_32dp32b32xES12_NS13_INS14_ILi2ELi4ELi3EEES17_NST_INSB_IJS18_S1N_EEENSB_IJS1N_SD_EEEEEEENSA_39AutoVectorizingCopyWithAssumedAlignmentILi128EEENSA_21SM90_TMA_STORE_IM2COLES26_S28_S28_EEEvvEEEEvNT_6ParamsE)
        /*0008*/ 	.word	0x0000006a


	//----- nvinfo : EIATTR_FRAME_SIZE
	.align		4
.L_19:
        /*000c*/ 	.byte	0x04, 0x11
        /*000e*/ 	.short	(.L_21 - .L_20)
	.align		4
.L_20:
        /*0010*/ 	.word	index@($__internal_2_$__cuda_sm10x_tcgen05_guardrail_trap_unallocated_columns_being_dealloced)
        /*0014*/ 	.word	0x00000008


	//----- nvinfo : EIATTR_FRAME_SIZE
	.align		4
.L_21:
        /*0018*/ 	.byte	0x04, 0x11
        /*001a*/ 	.short	(.L_23 - .L_22)
	.align		4
.L_22:
        /*001c*/ 	.word	index@($__internal_1_$__cuda_sm10x_tcgen05_guardrail_trap_phase_invalid_during_alloc)
        /*0020*/ 	.word	0x00000008


	//----- nvinfo : EIATTR_FRAME_SIZE
	.align		4
.L_23:
        /*0024*/ 	.byte	0x04, 0x11
        /*0026*/ 	.short	(.L_25 - .L_24)
	.align		4
.L_24:
        /*0028*/ 	.word	index@($__internal_0_$__cuda_sm10x_tcgen05_guardrail_trap_col_being_dealloced_not_returned_by_alloc)
        /*002c*/ 	.word	0x00000008


	//----- nvinfo : EIATTR_FRAME_SIZE
	.align		4
.L_25:
        /*0030*/ 	.byte	0x04, 0x11
        /*0032*/ 	.short	(.L_27 - .L_26)
	.align		4
.L_26:
        /*0034*/ 	.word	index@(_ZN7cutlass13device_kernelINS_4conv6kernel13ConvUniversalINS1_16ConvProblemShapeILNS1_8OperatorE0ELi3EEENS1_10collective14CollectiveConvINS1_47MainloopSm100TmaUmmaWarpSpecializedImplicitGemmILS5_0ELi6ELi3ELi1ELi2EN4cute5tupleIJNSA_1CILi1EEESD_SD_EEEEENSB_IJNSC_ILi128EEESG_NSB_IJNSC_ILi64EEEEEEEEENS_10bfloat16_tESK_NSA_8TiledMMAINSA_8MMA_AtomIJNSA_20SM100_MMA_F16BF16_SSISK_SK_fLi128ELi128ELNSA_4UMMA5MajorE0ELSP_0ELNSO_7ScaleInE0ELSQ_0EEEEEENSA_6LayoutISE_NSB_IJNSC_ILi0EEESU_SU_EEEEENSB_IJNSA_10UnderscoreESX_SX_EEEEENS7_6detail27Sm100ImplicitGemmTileTraitsINSA_20SM90_TMA_LOAD_IM2COLENSA_14ComposedLayoutINSA_7SwizzleILi3ELi4ELi3EEENSA_18smem_ptr_flag_bitsILi16EEENST_INSB_IJNSC_ILi8EEESH_EEENSB_IJSH_SD_EEEEEEEvEENS11_INSA_13SM90_TMA_LOADES1C_vEEEENS_8epilogue10collective18CollectiveEpilogueINS1H_23Sm100TmaWarpSpecializedILi4ELi2ELi32ELb1ELb0EEEJSJ_NSB_IJNST_ISG_SD_EENST_INSC_ILi32EEESD_EEEEESK_NSB_IJNSB_IJllllEEESD_SU_EEESK_S1R_NS1H_6fusion15FusionCallbacksIS1L_NS1S_17LinearCombinationISK_fSK_fLNS_15FloatRoundStyleE2EEESJ_S1P_JEEENSA_5SM1004TMEM4LOAD26SM100_TMEM_LOAD_32dp32b32xES12_NS13_INS14_ILi2ELi4ELi3EEES17_NST_INSB_IJS18_S1N_EEENSB_IJS1N_SD_EEEEEEENSA_39AutoVectorizingCopyWithAssumedAlignmentILi128EEENSA_21SM90_TMA_STORE_IM2COLES26_S28_S28_EEEvvEEEEvNT_6ParamsE)
        /*0038*/ 	.word	0x00000008


	//----- nvinfo : EIATTR_MIN_STACK_SIZE
	.align		4
.L_27:
        /*003c*/ 	.byte	0x04, 0x12
        /*003e*/ 	.short	(.L_29 - .L_28)
	.align		4
.L_28:
        /*0040*/ 	.word	index@(_ZN7cutlass13device_kernelINS_4conv6kernel13ConvUniversalINS1_16ConvProblemShapeILNS1_8OperatorE0ELi3EEENS1_10collective14CollectiveConvINS1_47MainloopSm100TmaUmmaWarpSpecializedImplicitGemmILS5_0ELi6ELi3ELi1ELi2EN4cute5tupleIJNSA_1CILi1EEESD_SD_EEEEENSB_IJNSC_ILi128EEESG_NSB_IJNSC_ILi64EEEEEEEEENS_10bfloat16_tESK_NSA_8TiledMMAINSA_8MMA_AtomIJNSA_20SM100_MMA_F16BF16_SSISK_SK_fLi128ELi128ELNSA_4UMMA5MajorE0ELSP_0ELNSO_7ScaleInE0ELSQ_0EEEEEENSA_6LayoutISE_NSB_IJNSC_ILi0EEESU_SU_EEEEENSB_IJNSA_10UnderscoreESX_SX_EEEEENS7_6detail27Sm100ImplicitGemmTileTraitsINSA_20SM90_TMA_LOAD_IM2COLENSA_14ComposedLayoutINSA_7SwizzleILi3ELi4ELi3EEENSA_18smem_ptr_flag_bitsILi16EEENST_INSB_IJNSC_ILi8EEESH_EEENSB_IJSH_SD_EEEEEEEvEENS11_INSA_13SM90_TMA_LOADES1C_vEEEENS_8epilogue10collective18CollectiveEpilogueINS1H_23Sm100TmaWarpSpecializedILi4ELi2ELi32ELb1ELb0EEEJSJ_NSB_IJNST_ISG_SD_EENST_INSC_ILi32EEESD_EEEEESK_NSB_IJNSB_IJllllEEESD_SU_EEESK_S1R_NS1H_6fusion15FusionCallbacksIS1L_NS1S_17LinearCombinationISK_fSK_fLNS_15FloatRoundStyleE2EEESJ_S1P_JEEENSA_5SM1004TMEM4LOAD26SM100_TMEM_LOAD_32dp32b32xES12_NS13_INS14_ILi2ELi4ELi3EEES17_NST_INSB_IJS18_S1N_EEENSB_IJS1N_SD_EEEEEEENSA_39AutoVectorizingCopyWithAssumedAlignmentILi128EEENSA_21SM90_TMA_STORE_IM2COLES26_S28_S28_EEEvvEEEEvNT_6ParamsE)
        /*0044*/ 	.word	0x00000008
.L_29:


//--------------------- .nv.compat                --------------------------
	.section	.nv.compat,"",@"SHT_CUDA_COMPAT_INFO"
	.align	4
        /*0000*/ 	.byte	0x02, 0x09, 0x01, 0x00, 0x02, 0x02, 0x02, 0x00, 0x02, 0x05, 0x05, 0x00, 0x03, 0x07, 0x01, 0x01
        /*0010*/ 	.byte	0x02, 0x03, 0x01, 0x00, 0x02, 0x06, 0x01, 0x00, 0x04, 0x0b, 0x08, 0x00, 0x09, 0x00, 0x00, 0x00
        /*0020*/ 	.byte	0x00, 0x00, 0x00, 0x00


//--------------------- .nv.info._ZN7cutlass13device_kernelINS_4conv6kernel13ConvUniversalINS1_16ConvProblemShapeILNS1_8OperatorE0ELi3EEENS1_10collective14CollectiveConvINS1_47MainloopSm100TmaUmmaWarpSpecializedImplicitGemmILS5_0ELi6ELi3ELi1ELi2EN4cute5tupleIJNSA_1CILi1EEESD_SD_EEEEENSB_IJNSC_ILi128EEESG_NSB_IJNSC_ILi64EEEEEEEEENS_10bfloat16_tESK_NSA_8TiledMMAINSA_8MMA_AtomIJNSA_20SM100_MMA_F16BF16_SSISK_SK_fLi128ELi128ELNSA_4UMMA5MajorE0ELSP_0ELNSO_7ScaleInE0ELSQ_0EEEEEENSA_6LayoutISE_NSB_IJNSC_ILi0EEESU_SU_EEEEENSB_IJNSA_10UnderscoreESX_SX_EEEEENS7_6detail27Sm100ImplicitGemmTileTraitsINSA_20SM90_TMA_LOAD_IM2COLENSA_14ComposedLayoutINSA_7SwizzleILi3ELi4ELi3EEENSA_18smem_ptr_flag_bitsILi16EEENST_INSB_IJNSC_ILi8EEESH_EEENSB_IJSH_SD_EEEEEEEvEENS11_INSA_13SM90_TMA_LOADES1C_vEEEENS_8epilogue10collective18CollectiveEpilogueINS1H_23Sm100TmaWarpSpecializedILi4ELi2ELi32ELb1ELb0EEEJSJ_NSB_IJNST_ISG_SD_EENST_INSC_ILi32EEESD_EEEEESK_NSB_IJNSB_IJllllEEESD_SU_EEESK_S1R_NS1H_6fusion15FusionCallbacksIS1L_NS1S_17LinearCombinationISK_fSK_fLNS_15FloatRoundStyleE2EEESJ_S1P_JEEENSA_5SM1004TMEM4LOAD26SM100_TMEM_LOAD_32dp32b32xES12_NS13_INS14_ILi2ELi4ELi3EEES17_NST_INSB_IJS18_S1N_EEENSB_IJS1N_SD_EEEEEEENSA_39AutoVectorizingCopyWithAssumedAlignmentILi128EEENSA_21SM90_TMA_STORE_IM2COLES26_S28_S28_EEEvvEEEEvNT_6ParamsE --------------------------
	.section	.nv.info._ZN7cutlass13device_kernelINS_4conv6kernel13ConvUniversalINS1_16ConvProblemShapeILNS1_8OperatorE0ELi3EEENS1_10collective14CollectiveConvINS1_47MainloopSm100TmaUmmaWarpSpecializedImplicitGemmILS5_0ELi6ELi3ELi1ELi2EN4cute5tupleIJNSA_1CILi1EEESD_SD_EEEEENSB_IJNSC_ILi128EEESG_NSB_IJNSC_ILi64EEEEEEEEENS_10bfloat16_tESK_NSA_8TiledMMAINSA_8MMA_AtomIJNSA_20SM100_MMA_F16BF16_SSISK_SK_fLi128ELi128ELNSA_4UMMA5MajorE0ELSP_0ELNSO_7ScaleInE0ELSQ_0EEEEEENSA_6LayoutISE_NSB_IJNSC_ILi0EEESU_SU_EEEEENSB_IJNSA_10UnderscoreESX_SX_EEEEENS7_6detail27Sm100ImplicitGemmTileTraitsINSA_20SM90_TMA_LOAD_IM2COLENSA_14ComposedLayoutINSA_7SwizzleILi3ELi4ELi3EEENSA_18smem_ptr_flag_bitsILi16EEENST_INSB_IJNSC_ILi8EEESH_EEENSB_IJSH_SD_EEEEEEEvEENS11_INSA_13SM90_TMA_LOADES1C_vEEEENS_8epilogue10collective18CollectiveEpilogueINS1H_23Sm100TmaWarpSpecializedILi4ELi2ELi32ELb1ELb0EEEJSJ_NSB_IJNST_ISG_SD_EENST_INSC_ILi32EEESD_EEEEESK_NSB_IJNSB_IJllllEEESD_SU_EEESK_S1R_NS1H_6fusion15FusionCallbacksIS1L_NS1S_17LinearCombinationISK_fSK_fLNS_15FloatRoundStyleE2EEESJ_S1P_JEEENSA_5SM1004TMEM4LOAD26SM100_TMEM_LOAD_32dp32b32xES12_NS13_INS14_ILi2ELi4ELi3EEES17_NST_INSB_IJS18_S1N_EEENSB_IJS1N_SD_EEEEEEENSA_39AutoVectorizingCopyWithAssumedAlignmentILi128EEENSA_21SM90_TMA_STORE_IM2COLES26_S28_S28_EEEvvEEEEvNT_6ParamsE,"",@"SHT_CUDA_INFO"
	.sectionflags	@""
	.align	4


	//----- nvinfo : EIATTR_CUDA_API_VERSION
	.align		4
        /*0000*/ 	.byte	0x04, 0x37
        /*0002*/ 	.short	(.L_31 - .L_30)
.L_30:
        /*0004*/ 	.word	0x00000082


	//----- nvinfo : EIATTR_KPARAM_INFO
	.align		4
.L_31:
        /*0008*/ 	.byte	0x04, 0x17
        /*000a*/ 	.short	(.L_33 - .L_32)
.L_32:
        /*000c*/ 	.word	0x00000000
        /*0010*/ 	.short	0x0000
        /*0012*/ 	.short	0x0000
        /*0014*/ 	.byte	0x00, 0xf0, 0x01, 0x24


	//----- nvinfo : EIATTR_AT_ENTRY_FRAGMENTS
	.align		4
.L_33:
        /*0018*/ 	.byte	0x04, 0x4f
        /*001a*/ 	.short	(.L_35 - .L_34)


	//   ....[0]....
.L_34:
        /*001c*/ 	.word	0x00000006


	//----- nvinfo : EIATTR_RESERVED_SMEM_USED
	.align		4
.L_35:
        /*0020*/ 	.byte	0x01, 0x41
	.zero		2


	//----- nvinfo : EIATTR_SPARSE_MMA_MASK
	.align		4
        /*0024*/ 	.byte	0x03, 0x50
        /*0026*/ 	.short	0x0000


	//----- nvinfo : EIATTR_TCGEN05_1CTA_USED
	.align		4
        /*0028*/ 	.byte	0x01, 0x51
	.zero		2


	//----- nvinfo : EIATTR_MAXREG_COUNT
	.align		4
        /*002c*/ 	.byte	0x03, 0x1b
        /*002e*/ 	.short	0x00ff


	//----- nvinfo : EIATTR_NUM_BARRIERS
	.align		4
        /*0030*/ 	.byte	0x02, 0x4c
        /*0032*/ 	.byte	0x07
	.zero		1


	//----- nvinfo : EIATTR_EXTERNS
	.align		4
        /*0034*/ 	.byte	0x04, 0x0f
        /*0036*/ 	.short	(.L_37 - .L_36)


	//   ....[0]....
	.align		4
.L_36:
        /*0038*/ 	.word	index@(__assertfail)


	//----- nvinfo : EIATTR_MERCURY_ISA_VERSION
	.align		4
.L_37:
        /*003c*/ 	.byte	0x03, 0x5f
        /*003e*/ 	.short	0x0101


	//----- nvinfo : EIATTR_INT_WARP_WIDE_INSTR_OFFSETS
	.align		4
        /*0040*/ 	.byte	0x04, 0x31
        /*0042*/ 	.short	(.L_39 - .L_38)


	//   ....[0]....
.L_38:
        /*0044*/ 	.word	0x00003d00


	//   ....[1]....
        /*0048*/ 	.word	0x00003d20


	//   ....[2]....
        /*004c*/ 	.word	0x00003d50


	//   ....[3]....
        /*0050*/ 	.word	0x00004ae0


	//   ....[4]....
        /*0054*/ 	.word	0x00004b50


	//   ....[5]....
        /*0058*/ 	.word	0x00004c60


	//   ....[6]....
        /*005c*/ 	.word	0x00004ce0


	//   ....[7]....
        /*0060*/ 	.word	0x00004de0


	//   ....[8]....
        /*0064*/ 	.word	0x00004e80


	//   ....[9]....
        /*0068*/ 	.word	0x00004f70


	//   ....[10]....
        /*006c*/ 	.word	0x00005070


	//----- nvinfo : EIATTR_COOP_GROUP_MASK_REGIDS
	.align		4
.L_39:
        /*0070*/ 	.byte	0x04, 0x29
        /*0072*/ 	.short	(.L_41 - .L_40)


	//   ....[0]....
.L_40:
        /*0074*/ 	.word	0xffffffff


	//   ....[1]....
        /*0078*/ 	.word	0xffffffff


	//   ....[2]....
        /*007c*/ 	.word	0xffffffff


	//   ....[3]....
        /*0080*/ 	.word	0xffffffff


	//   ....[4]....
        /*0084*/ 	.word	0xffffffff


	//   ....[5]....
        /*0088*/ 	.word	0xffffffff


	//   ....[6]....
        /*008c*/ 	.word	0xffffffff


	//   ....[7]....
        /*0090*/ 	.word	0xffffffff


	//   ....[8]....
        /*0094*/ 	.word	0xffffffff


	//   ....[9]....
        /*0098*/ 	.word	0xffffffff


	//   ....[10]....
        /*009c*/ 	.word	0xffffffff


	//   ....[11]....
        /*00a0*/ 	.word	0xffffffff


	//----- nvinfo : EIATTR_COOP_GROUP_INSTR_OFFSETS
	.align		4
.L_41:
        /*00a4*/ 	.byte	0x04, 0x28
        /*00a6*/ 	.short	(.L_43 - .L_42)


	//   ....[0]....
.L_42:
        /*00a8*/ 	.word	0x00000090


	//   ....[1]....
        /*00ac*/ 	.word	0x00000500


	//   ....[2]....
        /*00b0*/ 	.word	0x000006b0


	//   ....[3]....
        /*00b4*/ 	.word	0x00000850


	//   ....[4]....
        /*00b8*/ 	.word	0x00000950


	//   ....[5]....
        /*00bc*/ 	.word	0x00000aa0


	//   ....[6]....
        /*00c0*/ 	.word	0x000022a0


	//   ....[7]....
        /*00c4*/ 	.word	0x00003040


	//   ....[8]....
        /*00c8*/ 	.word	0x00003250


	//   ....[9]....
        /*00cc*/ 	.word	0x00003280


	//   ....[10]....
        /*00d0*/ 	.word	0x00003be0


	//   ....[11]....
        /*00d4*/ 	.word	0x00003e20


	//----- nvinfo : EIATTR_VRC_CTA_INIT_COUNT
	.align		4
.L_43:
        /*00d8*/ 	.byte	0x02, 0x4a
        /*00da*/ 	.byte	0x80
	.zero		1


	//----- nvinfo : EIATTR_SYSCALL_OFFSETS
	.align		4
        /*00dc*/ 	.byte	0x04, 0x46
        /*00de*/ 	.short	(.L_45 - .L_44)


	//   ....[0]....
.L_44:
        /*00e0*/ 	.word	0x00005c80


	//   ....[1]....
        /*00e4*/ 	.word	0x00005d70


	//   ....[2]....
        /*00e8*/ 	.word	0x00006740


	//   ....[3]....
        /*00ec*/ 	.word	0x000073f0


	//   ....[4]....
        /*00f0*/ 	.word	0x00008070


	//   ....[5]....
        /*00f4*/ 	.word	0x00008ce0


	//----- nvinfo : EIATTR_MBARRIER_INSTR_OFFSETS
	.align		4
.L_45:
        /*00f8*/ 	.byte	0x04, 0x39
        /*00fa*/ 	.short	(.L_47 - .L_46)


	//   ....[0]....
.L_46:
        /*00fc*/ 	.word	0x000005e0
        /*0100*/ 	.word	0x000000ff
        /*0104*/ 	.word	0x00000000
        /*0108*/ 	.short	0x0100
        /*010a*/ 	.byte	0x04
	.zero		1


	//   ....[1]....
        /*010c*/ 	.word	0x000005f0
        /*0110*/ 	.word	0x000000ff
        /*0114*/ 	.word	0x00000030
        /*0118*/ 	.short	0x0100
        /*011a*/ 	.byte	0x04
	.zero		1


	//   ....[2]....
        /*011c*/ 	.word	0x00000600
        /*0120*/ 	.word	0x000000ff
        /*0124*/ 	.word	0x00000008
        /*0128*/ 	.short	0x0100
        /*012a*/ 	.byte	0x04
	.zero		1


	//   ....[3]....
        /*012c*/ 	.word	0x00000610
        /*0130*/ 	.word	0x000000ff
        /*0134*/ 	.word	0x00000038
        /*0138*/ 	.short	0x0100
        /*013a*/ 	.byte	0x04
	.zero		1


	//   ....[4]....
        /*013c*/ 	.word	0x00000620
        /*0140*/ 	.word	0x000000ff
        /*0144*/ 	.word	0x00000010
        /*0148*/ 	.short	0x0100
        /*014a*/ 	.byte	0x04
	.zero		1


	//   ....[5]....
        /*014c*/ 	.word	0x00000630
        /*0150*/ 	.word	0x000000ff
        /*0154*/ 	.word	0x00000040
        /*0158*/ 	.short	0x0100
        /*015a*/ 	.byte	0x04
	.zero		1


	//   ....[6]....
        /*015c*/ 	.word	0x00000640
        /*0160*/ 	.word	0x000000ff
        /*0164*/ 	.word	0x00000018
        /*0168*/ 	.short	0x0100
        /*016a*/ 	.byte	0x04
	.zero		1


	//   ....[7]....
        /*016c*/ 	.word	0x00000650
        /*0170*/ 	.word	0x000000ff
        /*0174*/ 	.word	0x00000048
        /*0178*/ 	.short	0x0100
        /*017a*/ 	.byte	0x04
	.zero		1


	//   ....[8]....
        /*017c*/ 	.word	0x00000660
        /*0180*/ 	.word	0x000000ff
        /*0184*/ 	.word	0x00000020
        /*0188*/ 	.short	0x0100
        /*018a*/ 	.byte	0x04
	.zero		1


	//   ....[9]....
        /*018c*/ 	.word	0x00000670
        /*0190*/ 	.word	0x000000ff
        /*0194*/ 	.word	0x00000050
        /*0198*/ 	.short	0x0100
        /*019a*/ 	.byte	0x04
	.zero		1


	//   ....[10]....
        /*019c*/ 	.word	0x00000680
        /*01a0*/ 	.word	0x000000ff
        /*01a4*/ 	.word	0x00000028
        /*01a8*/ 	.short	0x0100
        /*01aa*/ 	.byte	0x04
	.zero		1


	//   ....[11]....
        /*01ac*/ 	.word	0x00000690
        /*01b0*/ 	.word	0x000000ff
        /*01b4*/ 	.word	0x00000058
        /*01b8*/ 	.short	0x0100
        /*01ba*/ 	.byte	0x04
	.zero		1


	//   ....[12]....
        /*01bc*/ 	.word	0x000007c0
        /*01c0*/ 	.word	0x000000ff
        /*01c4*/ 	.word	0x00000060
        /*01c8*/ 	.short	0x0100
        /*01ca*/ 	.byte	0x04
	.zero		1


	//   ....[13]....
        /*01cc*/ 	.word	0x000007d0
        /*01d0*/ 	.word	0x000000ff
        /*01d4*/ 	.word	0x00000080
        /*01d8*/ 	.short	0x0100
        /*01da*/ 	.byte	0x04
	.zero		1


	//   ....[14]....
        /*01dc*/ 	.word	0x000007e0
        /*01e0*/ 	.word	0x000000ff
        /*01e4*/ 	.word	0x00000068
        /*01e8*/ 	.short	0x0100
        /*01ea*/ 	.byte	0x04
	.zero		1


	//   ....[15]....
        /*01ec*/ 	.word	0x000007f0
        /*01f0*/ 	.word	0x000000ff
        /*01f4*/ 	.word	0x00000088
        /*01f8*/ 	.short	0x0100
        /*01fa*/ 	.byte	0x04
	.zero		1


	//   ....[16]....
        /*01fc*/ 	.word	0x00000800
        /*0200*/ 	.word	0x000000ff
        /*0204*/ 	.word	0x00000070
        /*0208*/ 	.short	0x0100
        /*020a*/ 	.byte	0x04
	.zero		1


	//   ....[17]....
        /*020c*/ 	.word	0x00000810
        /*0210*/ 	.word	0x000000ff
        /*0214*/ 	.word	0x00000090
        /*0218*/ 	.short	0x0100
        /*021a*/ 	.byte	0x04
	.zero		1


	//   ....[18]....
        /*021c*/ 	.word	0x00000820
        /*0220*/ 	.word	0x000000ff
        /*0224*/ 	.word	0x00000078
        /*0228*/ 	.short	0x0100
        /*022a*/ 	.byte	0x04
	.zero		1


	//   ....[19]....
        /*022c*/ 	.word	0x00000830
        /*0230*/ 	.word	0x000000ff
        /*0234*/ 	.word	0x00000098
        /*0238*/ 	.short	0x0100
        /*023a*/ 	.byte	0x04
	.zero		1


	//   ....[20]....
        /*023c*/ 	.word	0x00000920
        /*0240*/ 	.word	0x000000ff
        /*0244*/ 	.word	0x000000a0
        /*0248*/ 	.short	0x0100
        /*024a*/ 	.byte	0x06
	.zero		1


	//   ....[21]....
        /*024c*/ 	.word	0x00000930
        /*0250*/ 	.word	0x000000ff
        /*0254*/ 	.word	0x000000a8
        /*0258*/ 	.short	0x0100
        /*025a*/ 	.byte	0x06
	.zero		1


	//   ....[22]....
        /*025c*/ 	.word	0x00000a70
        /*0260*/ 	.word	0x000000ff
        /*0264*/ 	.word	0x000000b0
        /*0268*/ 	.short	0x0100
        /*026a*/ 	.byte	0x06
	.zero		1


	//   ....[23]....
        /*026c*/ 	.word	0x00000a80
        /*0270*/ 	.word	0x000000ff
        /*0274*/ 	.word	0x000000b8
        /*0278*/ 	.short	0x0100
        /*027a*/ 	.byte	0x06
	.zero		1


	//   ....[24]....
        /*027c*/ 	.word	0x00000bd0
        /*0280*/ 	.word	0x000000ff
        /*0284*/ 	.word	0x000000c0
        /*0288*/ 	.short	0x0100
        /*028a*/ 	.byte	0x04
	.zero		1


	//   ....[25]....
        /*028c*/ 	.word	0x00000be0
        /*0290*/ 	.word	0x000000ff
        /*0294*/ 	.word	0x000000d0
        /*0298*/ 	.short	0x0100
        /*029a*/ 	.byte	0x04
	.zero		1


	//   ....[26]....
        /*029c*/ 	.word	0x00000bf0
        /*02a0*/ 	.word	0x000000ff
        /*02a4*/ 	.word	0x000000c8
        /*02a8*/ 	.short	0x0100
        /*02aa*/ 	.byte	0x04
	.zero		1


	//   ....[27]....
        /*02ac*/ 	.word	0x00000c00
        /*02b0*/ 	.word	0x000000ff
        /*02b4*/ 	.word	0x000000d8
        /*02b8*/ 	.short	0x0100
        /*02ba*/ 	.byte	0x04
	.zero		1


	//   ....[28]....
        /*02bc*/ 	.word	0x00001580
        /*02c0*/ 	.word	0x000000ff
        /*02c4*/ 	.word	0x00000030
        /*02c8*/ 	.short	0x010a
        /*02ca*/ 	.byte	0x04
	.zero		1


	//   ....[29]....
        /*02cc*/ 	.word	0x00001890
        /*02d0*/ 	.word	0x000000ff
        /*02d4*/ 	.word	0x00000030
        /*02d8*/ 	.short	0x010a
        /*02da*/ 	.byte	0x09
	.zero		1


	//   ....[30]....
        /*02dc*/ 	.word	0x00001a00
        /*02e0*/ 	.word	0x000000ff
        /*02e4*/ 	.word	0x00000030
        /*02e8*/ 	.short	0x010a
        /*02ea*/ 	.byte	0x08
	.zero		1


	//   ....[31]....
        /*02ec*/ 	.word	0x00001c10
        /*02f0*/ 	.word	0x000000ff
        /*02f4*/ 	.word	0x000000a8
        /*02f8*/ 	.short	0x0101
        /*02fa*/ 	.byte	0x24
	.zero		1


	//   ....[32]....
        /*02fc*/ 	.word	0x00001c40
        /*0300*/ 	.word	0x000000ff
        /*0304*/ 	.word	0x00000030
        /*0308*/ 	.short	0x010a
        /*030a*/ 	.byte	0x04
	.zero		1


	//   ....[33]....
        /*030c*/ 	.word	0x00001f20
        /*0310*/ 	.word	0x000000ff
        /*0314*/ 	.word	0x00000030
        /*0318*/ 	.short	0x010a
        /*031a*/ 	.byte	0x09
	.zero		1


	//   ....[34]....
        /*031c*/ 	.word	0x00002090
        /*0320*/ 	.word	0x000000ff
        /*0324*/ 	.word	0x00000030
        /*0328*/ 	.short	0x010a
        /*032a*/ 	.byte	0x08
	.zero		1


	//   ....[35]....
        /*032c*/ 	.word	0x000022b0
        /*0330*/ 	.word	0x000000ff
        /*0334*/ 	.word	0x000000b0
        /*0338*/ 	.short	0x010a
        /*033a*/ 	.byte	0x24
	.zero		1


	//   ....[36]....
        /*033c*/ 	.word	0x00002370
        /*0340*/ 	.word	0x000000ff
        /*0344*/ 	.word	0x00000000
        /*0348*/ 	.short	0x0101
        /*034a*/ 	.byte	0x04
	.zero		1


	//   ....[37]....
        /*034c*/ 	.word	0x00002970
        /*0350*/ 	.word	0x000000ff
        /*0354*/ 	.word	0x00000000
        /*0358*/ 	.short	0x010a
        /*035a*/ 	.byte	0x04
	.zero		1


	//   ....[38]....
        /*035c*/ 	.word	0x00002a10
        /*0360*/ 	.word	0x000000ff
        /*0364*/ 	.word	0x00000000
        /*0368*/ 	.short	0x010a
        /*036a*/ 	.byte	0x05
	.zero		1


	//   ....[39]....
        /*036c*/ 	.word	0x00002ab0
        /*0370*/ 	.word	0x000000ff
        /*0374*/ 	.word	0x00000000
        /*0378*/ 	.short	0x010a
        /*037a*/ 	.byte	0x05
	.zero		1


	//   ....[40]....
        /*037c*/ 	.word	0x00002b50
        /*0380*/ 	.word	0x000000ff
        /*0384*/ 	.word	0x00000000
        /*0388*/ 	.short	0x010a
        /*038a*/ 	.byte	0x05
	.zero		1


	//   ....[41]....
        /*038c*/ 	.word	0x00002bf0
        /*0390*/ 	.word	0x000000ff
        /*0394*/ 	.word	0x00000000
        /*0398*/ 	.short	0x010a
        /*039a*/ 	.byte	0x05
	.zero		1


	//   ....[42]....
        /*039c*/ 	.word	0x00002ca0
        /*03a0*/ 	.word	0x00000000
        /*03a4*/ 	.word	0x00000000
        /*03a8*/ 	.short	0x010a
        /*03aa*/ 	.byte	0xff
	.zero		1


	//   ....[43]....
        /*03ac*/ 	.word	0x00002df0
        /*03b0*/ 	.word	0x000000ff
        /*03b4*/ 	.word	0x000000b8
        /*03b8*/ 	.short	0x010a
        /*03ba*/ 	.byte	0x04
	.zero		1


	//   ....[44]....
        /*03bc*/ 	.word	0x00002e90
        /*03c0*/ 	.word	0x000000ff
        /*03c4*/ 	.word	0x000000b0
        /*03c8*/ 	.short	0x010a
        /*03ca*/ 	.byte	0x04
	.zero		1


	//   ....[45]....
        /*03cc*/ 	.word	0x00002f30
        /*03d0*/ 	.word	0x000000ff
        /*03d4*/ 	.word	0x00000000
        /*03d8*/ 	.short	0x0101
        /*03da*/ 	.byte	0x05
	.zero		1


	//   ....[46]....
        /*03dc*/ 	.word	0x00002f70
        /*03e0*/ 	.word	0x000000ff
        /*03e4*/ 	.word	0x000000b8
        /*03e8*/ 	.short	0x0106
        /*03ea*/ 	.byte	0x04
	.zero		1


	//   ....[47]....
        /*03ec*/ 	.word	0x00002fb0
        /*03f0*/ 	.word	0x00000000
        /*03f4*/ 	.word	0x000000b8
        /*03f8*/ 	.short	0x010a
        /*03fa*/ 	.byte	0xff
	.zero		1


	//   ....[48]....
        /*03fc*/ 	.word	0x00003520
        /*0400*/ 	.word	0x000000ff
        /*0404*/ 	.word	0x000000b0
        /*0408*/ 	.short	0x010a
        /*040a*/ 	.byte	0x14
	.zero		1


	//   ....[49]....
        /*040c*/ 	.word	0x000035d0
        /*0410*/ 	.word	0x000000ff
        /*0414*/ 	.word	0x00000000
        /*0418*/ 	.short	0x0101
        /*041a*/ 	.byte	0x19
	.zero		1


	//   ....[50]....
        /*041c*/ 	.word	0x000035e0
        /*0420*/ 	.word	0x000000ff
        /*0424*/ 	.word	0x000000d0
        /*0428*/ 	.short	0x010a
        /*042a*/ 	.byte	0x18
	.zero		1


	//   ....[51]....
        /*042c*/ 	.word	0x00003690
        /*0430*/ 	.word	0x000000ff
        /*0434*/ 	.word	0x00000000
        /*0438*/ 	.short	0x010a
        /*043a*/ 	.byte	0x04
	.zero		1


	//   ....[52]....
        /*043c*/ 	.word	0x000036e0
        /*0440*/ 	.word	0x000000ff
        /*0444*/ 	.word	0x00000000
        /*0448*/ 	.short	0x010a
        /*044a*/ 	.byte	0x12
	.zero		1


	//   ....[53]....
        /*044c*/ 	.word	0x00003830
        /*0450*/ 	.word	0x000000ff
        /*0454*/ 	.word	0x00000000
        /*0458*/ 	.short	0x010a
        /*045a*/ 	.byte	0x05
	.zero		1


	//   ....[54]....
        /*045c*/ 	.word	0x00003b30
        /*0460*/ 	.word	0x000000ff
        /*0464*/ 	.word	0x00000000
        /*0468*/ 	.short	0x010a
        /*046a*/ 	.byte	0x04
	.zero		1


	//   ....[55]....
        /*046c*/ 	.word	0x00003bc0
        /*0470*/ 	.word	0x000000ff
        /*0474*/ 	.word	0x00000000
        /*0478*/ 	.short	0x010a
        /*047a*/ 	.byte	0x04
	.zero		1


	//   ....[56]....
        /*047c*/ 	.word	0x00004190
        /*0480*/ 	.word	0x000000ff
        /*0484*/ 	.word	0x000000b0
        /*0488*/ 	.short	0x010a
        /*048a*/ 	.byte	0x14
	.zero		1


	//   ....[57]....
        /*048c*/ 	.word	0x00004230
        /*0490*/ 	.word	0x000000ff
        /*0494*/ 	.word	0x00000000
        /*0498*/ 	.short	0x0101
        /*049a*/ 	.byte	0x2f
	.zero		1


	//   ....[58]....
        /*049c*/ 	.word	0x00004780
        /*04a0*/ 	.word	0x000000ff
        /*04a4*/ 	.word	0x000000a8
        /*04a8*/ 	.short	0x010a
        /*04aa*/ 	.byte	0x14
	.zero		1


	//   ....[59]....
        /*04ac*/ 	.word	0x00004920
        /*04b0*/ 	.word	0x000000ff
        /*04b4*/ 	.word	0x00000080
        /*04b8*/ 	.short	0x010a
        /*04ba*/ 	.byte	0x14
	.zero		1


	//   ....[60]....
        /*04bc*/ 	.word	0x00004bf0
        /*04c0*/ 	.word	0x000000ff
        /*04c4*/ 	.word	0x00000060
        /*04c8*/ 	.short	0x010b
        /*04ca*/ 	.byte	0x14
	.zero		1


	//   ....[61]....
        /*04cc*/ 	.word	0x00004c00
        /*04d0*/ 	.word	0x000000ff
        /*04d4*/ 	.word	0x00000000
        /*04d8*/ 	.short	0x0101
        /*04da*/ 	.byte	0x35
	.zero		1


	//   ....[62]....
        /*04dc*/ 	.word	0x00004c20
        /*04e0*/ 	.word	0x000000ff
        /*04e4*/ 	.word	0x00000088
        /*04e8*/ 	.short	0x010a
        /*04ea*/ 	.byte	0x14
	.zero		1


	//   ....[63]....
        /*04ec*/ 	.word	0x00004d70
        /*04f0*/ 	.word	0x000000ff
        /*04f4*/ 	.word	0x00000068
        /*04f8*/ 	.short	0x010b
        /*04fa*/ 	.byte	0x14
	.zero		1


	//   ....[64]....
        /*04fc*/ 	.word	0x00004d80
        /*0500*/ 	.word	0x000000ff
        /*0504*/ 	.word	0x00000000
        /*0508*/ 	.short	0x0101
        /*050a*/ 	.byte	0x32
	.zero		1


	//   ....[65]....
        /*050c*/ 	.word	0x00004da0
        /*0510*/ 	.word	0x000000ff
        /*0514*/ 	.word	0x00000090
        /*0518*/ 	.short	0x010a
        /*051a*/ 	.byte	0x14
	.zero		1


	//   ....[66]....
        /*051c*/ 	.word	0x00004f10
        /*0520*/ 	.word	0x000000ff
        /*0524*/ 	.word	0x00000070
        /*0528*/ 	.short	0x010b
        /*052a*/ 	.byte	0x14
	.zero		1


	//   ....[67]....
        /*052c*/ 	.word	0x00004f20
        /*0530*/ 	.word	0x000000ff
        /*0534*/ 	.word	0x00000000
        /*0538*/ 	.short	0x0101
        /*053a*/ 	.byte	0x31
	.zero		1


	//   ....[68]....
        /*053c*/ 	.word	0x00004f30
        /*0540*/ 	.word	0x000000ff
        /*0544*/ 	.word	0x00000098
        /*0548*/ 	.short	0x010a
        /*054a*/ 	.byte	0x14
	.zero		1


	//   ....[69]....
        /*054c*/ 	.word	0x000050e0
        /*0550*/ 	.word	0x000000ff
        /*0554*/ 	.word	0x00000078
        /*0558*/ 	.short	0x010b
        /*055a*/ 	.byte	0x14
	.zero		1


	//   ....[70]....
        /*055c*/ 	.word	0x000050f0
        /*0560*/ 	.word	0x000000ff
        /*0564*/ 	.word	0x00000000
        /*0568*/ 	.short	0x0101
        /*056a*/ 	.byte	0x30
	.zero		1


	//   ....[71]....
        /*056c*/ 	.word	0x00005120
        /*0570*/ 	.word	0x000000ff
        /*0574*/ 	.word	0x00000080
        /*0578*/ 	.short	0x010a
        /*057a*/ 	.byte	0x14
	.zero		1


	//   ....[72]....
        /*057c*/ 	.word	0x00005140
        /*0580*/ 	.word	0x000000ff
        /*0584*/ 	.word	0x00000088
        /*0588*/ 	.short	0x010a
        /*058a*/ 	.byte	0x14
	.zero		1


	//   ....[73]....
        /*058c*/ 	.word	0x00005160
        /*0590*/ 	.word	0x000000ff
        /*0594*/ 	.word	0x00000090
        /*0598*/ 	.short	0x010a
        /*059a*/ 	.byte	0x14
	.zero		1


	//   ....[74]....
        /*059c*/ 	.word	0x000051a0
        /*05a0*/ 	.word	0x00000000
        /*05a4*/ 	.word	0x00000098
        /*05a8*/ 	.short	0x010a
        /*05aa*/ 	.byte	0xff
	.zero		1


	//   ....[75]....
        /*05ac*/ 	.word	0x00005520
        /*05b0*/ 	.word	0x000000ff
        /*05b4*/ 	.word	0x000000b0
        /*05b8*/ 	.short	0x010a
        /*05ba*/ 	.byte	0x31
	.zero		1


	//   ....[76]....
        /*05bc*/ 	.word	0x000055f0
        /*05c0*/ 	.word	0x000000ff
        /*05c4*/ 	.word	0x00000000
        /*05c8*/ 	.short	0x0101
        /*05ca*/ 	.byte	0x04
	.zero		1


	//   ....[77]....
        /*05cc*/ 	.word	0x00006270
        /*05d0*/ 	.word	0x000000ff
        /*05d4*/ 	.word	0x00000060
        /*05d8*/ 	.short	0x010a
        /*05da*/ 	.byte	0x31
	.zero		1


	//   ....[78]....
        /*05dc*/ 	.word	0x00006320
        /*05e0*/ 	.word	0x00000038
        /*05e4*/ 	.word	0x000000c0
        /*05e8*/ 	.short	0x010a
        /*05ea*/ 	.byte	0xff
	.zero		1


	//   ....[79]....
        /*05ec*/ 	.word	0x00006530
        /*05f0*/ 	.word	0x000000ff
        /*05f4*/ 	.word	0x00000060
        /*05f8*/ 	.short	0x010a
        /*05fa*/ 	.byte	0x31
	.zero		1


	//   ....[80]....
        /*05fc*/ 	.word	0x00006620
        /*0600*/ 	.word	0x00000038
        /*0604*/ 	.word	0x000000c0
        /*0608*/ 	.short	0x010a
        /*060a*/ 	.byte	0xff
	.zero		1


	//   ....[81]....
        /*060c*/ 	.word	0x00007120
        /*0610*/ 	.word	0x00000000
        /*0614*/ 	.word	0x00000000
        /*0618*/ 	.short	0x0101
        /*061a*/ 	.byte	0xff
	.zero		1


	//   ....[82]....
        /*061c*/ 	.word	0x00007130
        /*0620*/ 	.word	0x00000002
        /*0624*/ 	.word	0x00000060
        /*0628*/ 	.short	0x010a
        /*062a*/ 	.byte	0xff
	.zero		1


	//   ....[83]....
        /*062c*/ 	.word	0x00007210
        /*0630*/ 	.word	0x00000002
        /*0634*/ 	.word	0x00000060
        /*0638*/ 	.short	0x010a
        /*063a*/ 	.byte	0xff
	.zero		1


	//   ....[84]....
        /*063c*/ 	.word	0x00007da0
        /*0640*/ 	.word	0x00000000
        /*0644*/ 	.word	0x00000000
        /*0648*/ 	.short	0x0101
        /*064a*/ 	.byte	0xff
	.zero		1


	//   ....[85]....
        /*064c*/ 	.word	0x00007dc0
        /*0650*/ 	.word	0x00000006
        /*0654*/ 	.word	0x00000060
        /*0658*/ 	.short	0x010a
        /*065a*/ 	.byte	0xff
	.zero		1


	//   ....[86]....
        /*065c*/ 	.word	0x00007e90
        /*0660*/ 	.word	0x00000006
        /*0664*/ 	.word	0x00000060
        /*0668*/ 	.short	0x010a
        /*066a*/ 	.byte	0xff
	.zero		1


	//   ....[87]....
        /*066c*/ 	.word	0x00008a10
        /*0670*/ 	.word	0x00000000
        /*0674*/ 	.word	0x00000000
        /*0678*/ 	.short	0x0101
        /*067a*/ 	.byte	0xff
	.zero		1


	//   ....[88]....
        /*067c*/ 	.word	0x00008a30
        /*0680*/ 	.word	0x00000002
        /*0684*/ 	.word	0x00000060
        /*0688*/ 	.short	0x010a
        /*068a*/ 	.byte	0xff
	.zero		1


	//   ....[89]....
        /*068c*/ 	.word	0x00008b00
        /*0690*/ 	.word	0x00000002
        /*0694*/ 	.word	0x00000060
        /*0698*/ 	.short	0x010a
        /*069a*/ 	.byte	0xff
	.zero		1


	//   ....[90]....
        /*069c*/ 	.word	0x00008f20
        /*06a0*/ 	.word	0x000000ff
        /*06a4*/ 	.word	0x00000000
        /*06a8*/ 	.short	0x0101
        /*06aa*/ 	.byte	0x04
	.zero		1


	//   ....[91]....
        /*06ac*/ 	.word	0x000096f0
        /*06b0*/ 	.word	0x00000000
        /*06b4*/ 	.word	0x00000000
        /*06b8*/ 	.short	0x0101
        /*06ba*/ 	.byte	0xff
	.zero		1


	//   ....[92]....
        /*06bc*/ 	.word	0x00009970
        /*06c0*/ 	.word	0x000000ff
        /*06c4*/ 	.word	0x00000000
        /*06c8*/ 	.short	0x0101
        /*06ca*/ 	.byte	0x04
	.zero		1


	//   ....[93]....
        /*06cc*/ 	.word	0x000099a0
        /*06d0*/ 	.word	0x00000000
        /*06d4*/ 	.word	0x00000030
        /*06d8*/ 	.short	0x010a
        /*06da*/ 	.byte	0xff
	.zero		1


	//   ....[94]....
        /*06dc*/ 	.word	0x00009a00
        /*06e0*/ 	.word	0x00000000
        /*06e4*/ 	.word	0x00000030
        /*06e8*/ 	.short	0x010a
        /*06ea*/ 	.byte	0xff
	.zero		1


	//   ....[95]....
        /*06ec*/ 	.word	0x00009a60
        /*06f0*/ 	.word	0x00000000
        /*06f4*/ 	.word	0x000000b0
        /*06f8*/ 	.short	0x010a
        /*06fa*/ 	.byte	0xff
	.zero		1


	//   ....[96]....
        /*06fc*/ 	.word	0x00009ac0
        /*0700*/ 	.word	0x00000000
        /*0704*/ 	.word	0x00000000
        /*0708*/ 	.short	0x010a
        /*070a*/ 	.byte	0xff
	.zero		1


	//   ....[97]....
        /*070c*/ 	.word	0x00009b20
        /*0710*/ 	.word	0x00000000
        /*0714*/ 	.word	0x00000000
        /*0718*/ 	.short	0x010a
        /*071a*/ 	.byte	0xff
	.zero		1


	//   ....[98]....
        /*071c*/ 	.word	0x00009b80
        /*0720*/ 	.word	0x00000000
        /*0724*/ 	.word	0x00000000
        /*0728*/ 	.short	0x010a
        /*072a*/ 	.byte	0xff
	.zero		1


	//   ....[99]....
        /*072c*/ 	.word	0x00009be0
        /*0730*/ 	.word	0x00000000
        /*0734*/ 	.word	0x00000000
        /*0738*/ 	.short	0x010a
        /*073a*/ 	.byte	0xff
	.zero		1


	//   ....[100]....
        /*073c*/ 	.word	0x00009c40
        /*0740*/ 	.word	0x00000000
        /*0744*/ 	.word	0x00000000
        /*0748*/ 	.short	0x010a
        /*074a*/ 	.byte	0xff
	.zero		1


	//   ....[101]....
        /*074c*/ 	.word	0x00009ca0
        /*0750*/ 	.word	0x00000004
        /*0754*/ 	.word	0x000000b8
        /*0758*/ 	.short	0x010a
        /*075a*/ 	.byte	0xff
	.zero		1


	//   ....[102]....
        /*075c*/ 	.word	0x00009d00
        /*0760*/ 	.word	0x00000004
        /*0764*/ 	.word	0x000000b0
        /*0768*/ 	.short	0x010a
        /*076a*/ 	.byte	0xff
	.zero		1


	//   ....[103]....
        /*076c*/ 	.word	0x00009d60
        /*0770*/ 	.word	0x00000000
        /*0774*/ 	.word	0x000000b0
        /*0778*/ 	.short	0x010a
        /*077a*/ 	.byte	0xff
	.zero		1


	//   ....[104]....
        /*077c*/ 	.word	0x00009dc0
        /*0780*/ 	.word	0x00000004
        /*0784*/ 	.word	0x000000d0
        /*0788*/ 	.short	0x010a
        /*078a*/ 	.byte	0xff
	.zero		1


	//   ....[105]....
        /*078c*/ 	.word	0x00009e20
        /*0790*/ 	.word	0x00000000
        /*0794*/ 	.word	0x00000000
        /*0798*/ 	.short	0x010a
        /*079a*/ 	.byte	0xff
	.zero		1


	//   ....[106]....
        /*079c*/ 	.word	0x00009e80
        /*07a0*/ 	.word	0x00000000
        /*07a4*/ 	.word	0x00000000
        /*07a8*/ 	.short	0x010a
        /*07aa*/ 	.byte	0xff
	.zero		1


	//   ....[107]....
        /*07ac*/ 	.word	0x00009ee0
        /*07b0*/ 	.word	0x00000000
        /*07b4*/ 	.word	0x00000000
        /*07b8*/ 	.short	0x010a
        /*07ba*/ 	.byte	0xff
	.zero		1


	//   ....[108]....
        /*07bc*/ 	.word	0x00009f40
        /*07c0*/ 	.word	0x00000000
        /*07c4*/ 	.word	0x000000b0
        /*07c8*/ 	.short	0x010a
        /*07ca*/ 	.byte	0xff
	.zero		1


	//   ....[109]....
        /*07cc*/ 	.word	0x00009fa0
        /*07d0*/ 	.word	0x00000000
        /*07d4*/ 	.word	0x000000a8
        /*07d8*/ 	.short	0x010a
        /*07da*/ 	.byte	0xff
	.zero		1


	//   ....[110]....
        /*07dc*/ 	.word	0x0000a000
        /*07e0*/ 	.word	0x00000002
        /*07e4*/ 	.word	0x00000080
        /*07e8*/ 	.short	0x010a
        /*07ea*/ 	.byte	0xff
	.zero		1


	//   ....[111]....
        /*07ec*/ 	.word	0x0000a060
        /*07f0*/ 	.word	0x00000002
        /*07f4*/ 	.word	0x00000088
        /*07f8*/ 	.short	0x010a
        /*07fa*/ 	.byte	0xff
	.zero		1


	//   ....[112]....
        /*07fc*/ 	.word	0x0000a0c0
        /*0800*/ 	.word	0x00000002
        /*0804*/ 	.word	0x00000090
        /*0808*/ 	.short	0x010a
        /*080a*/ 	.byte	0xff
	.zero		1


	//   ....[113]....
        /*080c*/ 	.word	0x0000a120
        /*0810*/ 	.word	0x00000000
        /*0814*/ 	.word	0x00000098
        /*0818*/ 	.short	0x010a
        /*081a*/ 	.byte	0xff
	.zero		1


	//   ....[114]....
        /*081c*/ 	.word	0x0000a180
        /*0820*/ 	.word	0x00000000
        /*0824*/ 	.word	0x00000080
        /*0828*/ 	.short	0x010a
        /*082a*/ 	.byte	0xff
	.zero		1


	//   ....[115]....
        /*082c*/ 	.word	0x0000a1e0
        /*0830*/ 	.word	0x00000000
        /*0834*/ 	.word	0x00000088
        /*0838*/ 	.short	0x010a
        /*083a*/ 	.byte	0xff
	.zero		1


	//   ....[116]....
        /*083c*/ 	.word	0x0000a240
        /*0840*/ 	.word	0x00000000
        /*0844*/ 	.word	0x00000090
        /*0848*/ 	.short	0x010a
        /*084a*/ 	.byte	0xff
	.zero		1


	//   ....[117]....
        /*084c*/ 	.word	0x0000a2a0
        /*0850*/ 	.word	0x00000000
        /*0854*/ 	.word	0x000000b0
        /*0858*/ 	.short	0x010a
        /*085a*/ 	.byte	0xff
	.zero		1


	//   ....[118]....
        /*085c*/ 	.word	0x0000a300
        /*0860*/ 	.word	0x00000002
        /*0864*/ 	.word	0x00000060
        /*0868*/ 	.short	0x010a
        /*086a*/ 	.byte	0xff
	.zero		1


	//   ....[119]....
        /*086c*/ 	.word	0x0000a350
        /*0870*/ 	.word	0x00000038
        /*0874*/ 	.word	0x000000c0
        /*0878*/ 	.short	0x010a
        /*087a*/ 	.byte	0xff
	.zero		1


	//   ....[120]....
        /*087c*/ 	.word	0x0000a3a0
        /*0880*/ 	.word	0x00000002
        /*0884*/ 	.word	0x00000060
        /*0888*/ 	.short	0x010a
        /*088a*/ 	.byte	0xff
	.zero		1


	//   ....[121]....
        /*088c*/ 	.word	0x0000a3f0
        /*0890*/ 	.word	0x00000006
        /*0894*/ 	.word	0x00000060
        /*0898*/ 	.short	0x010a
        /*089a*/ 	.byte	0xff
	.zero		1


	//   ....[122]....
        /*089c*/ 	.word	0x0000a440
        /*08a0*/ 	.word	0x00000002
        /*08a4*/ 	.word	0x00000060
        /*08a8*/ 	.short	0x010a
        /*08aa*/ 	.byte	0xff
	.zero		1


	//----- nvinfo : EIATTR_NUM_MBARRIERS
	.align		4
.L_47:
        /*08ac*/ 	.byte	0x03, 0x38
        /*08ae*/ 	.short	0x001c


	//----- nvinfo : EIATTR_EXIT_INSTR_OFFSETS
	.align		4
        /*08b0*/ 	.byte	0x04, 0x1c
        /*08b2*/ 	.short	(.L_49 - .L_48)


	//   ....[0]....
.L_48:
        /*08b4*/ 	.word	0x00002cd0


	//   ....[1]....
        /*08b8*/ 	.word	0x00002f80


	//   ....[2]....
        /*08bc*/ 	.word	0x00002fe0


	//   ....[3]....
        /*08c0*/ 	.word	0x00003e30


	//   ....[4]....
        /*08c4*/ 	.word	0x000051d0


	//   ....[5]....
        /*08c8*/ 	.word	0x00005210


	//   ....[6]....
        /*08cc*/ 	.word	0x00009850


	//   ....[7]....
        /*08d0*/ 	.word	0x000098d0


	//   ....[8]....
        /*08d4*/ 	.word	0x00009900


	//   ....[9]....
        /*08d8*/ 	.word	0x00009980


	//----- nvinfo : EIATTR_MAX_THREADS
	.align		4
.L_49:
        /*08dc*/ 	.byte	0x04, 0x05
        /*08de*/ 	.short	(.L_51 - .L_50)
.L_50:
        /*08e0*/ 	.word	0x00000100
        /*08e4*/ 	.word	0x00000001
        /*08e8*/ 	.word	0x00000001


	//----- nvinfo : EIATTR_CRS_STACK_SIZE
	.align		4
.L_51:
        /*08ec*/ 	.byte	0x04, 0x1e
        /*08ee*/ 	.short	(.L_53 - .L_52)
.L_52:
        /*08f0*/ 	.word	0x00000000


	//----- nvinfo : EIATTR_CBANK_PARAM_SIZE
	.align		4
.L_53:
        /*08f4*/ 	.byte	0x03, 0x19
        /*08f6*/ 	.short	0x0900


	//----- nvinfo : EIATTR_PARAM_CBANK
	.align		4
        /*08f8*/ 	.byte	0x04, 0x0a
        /*08fa*/ 	.short	(.L_55 - .L_54)
	.align		4
.L_54:
        /*08fc*/ 	.word	index@(.nv.constant0._ZN7cutlass13device_kernelINS_4conv6kernel13ConvUniversalINS1_16ConvProblemShapeILNS1_8OperatorE0ELi3EEENS1_10collective14CollectiveConvINS1_47MainloopSm100TmaUmmaWarpSpecializedImplicitGemmILS5_0ELi6ELi3ELi1ELi2EN4cute5tupleIJNSA_1CILi1EEESD_SD_EEEEENSB_IJNSC_ILi128EEESG_NSB_IJNSC_ILi64EEEEEEEEENS_10bfloat16_tESK_NSA_8TiledMMAINSA_8MMA_AtomIJNSA_20SM100_MMA_F16BF16_SSISK_SK_fLi128ELi128ELNSA_4UMMA5MajorE0ELSP_0ELNSO_7ScaleInE0ELSQ_0EEEEEENSA_6LayoutISE_NSB_IJNSC_ILi0EEESU_SU_EEEEENSB_IJNSA_10UnderscoreESX_SX_EEEEENS7_6detail27Sm100ImplicitGemmTileTraitsINSA_20SM90_TMA_LOAD_IM2COLENSA_14ComposedLayoutINSA_7SwizzleILi3ELi4ELi3EEENSA_18smem_ptr_flag_bitsILi16EEENST_INSB_IJNSC_ILi8EEESH_EEENSB_IJSH_SD_EEEEEEEvEENS11_INSA_13SM90_TMA_LOADES1C_vEEEENS_8epilogue10collective18CollectiveEpilogueINS1H_23Sm100TmaWarpSpecializedILi4ELi2ELi32ELb1ELb0EEEJSJ_NSB_IJNST_ISG_SD_EENST_INSC_ILi32EEESD_EEEEESK_NSB_IJNSB_IJllllEEESD_SU_EEESK_S1R_NS1H_6fusion15FusionCallbacksIS1L_NS1S_17LinearCombinationISK_fSK_fLNS_15FloatRoundStyleE2EEESJ_S1P_JEEENSA_5SM1004TMEM4LOAD26SM100_TMEM_LOAD_32dp32b32xES12_NS13_INS14_ILi2ELi4ELi3EEES17_NST_INSB_IJS18_S1N_EEENSB_IJS1N_SD_EEEEEEENSA_39AutoVectorizingCopyWithAssumedAlignmentILi128EEENSA_21SM90_TMA_STORE_IM2COLES26_S28_S28_EEEvvEEEEvNT_6ParamsE)
        /*0900*/ 	.short	0x0380
        /*0902*/ 	.short	0x0900


	//----- nvinfo : EIATTR_SW_WAR
	.align		4
.L_55:
        /*0904*/ 	.byte	0x04, 0x36
        /*0906*/ 	.short	(.L_57 - .L_56)
.L_56:
        /*0908*/ 	.word	0x00000008
.L_57:


//--------------------- .nv.callgraph             --------------------------
	.section	.nv.callgraph,"",@"SHT_CUDA_CALLGRAPH"
	.align	4
	.sectionentsize	8
	.align		4
        /*0000*/ 	.word	0x00000000
	.align		4
        /*0004*/ 	.word	0xffffffff
	.align		4
        /*0008*/ 	.word	index@(_ZN7cutlass13device_kernelINS_4conv6kernel13ConvUniversalINS1_16ConvProblemShapeILNS1_8OperatorE0ELi3EEENS1_10collective14CollectiveConvINS1_47MainloopSm100TmaUmmaWarpSpecializedImplicitGemmILS5_0ELi6ELi3ELi1ELi2EN4cute5tupleIJNSA_1CILi1EEESD_SD_EEEEENSB_IJNSC_ILi128EEESG_NSB_IJNSC_ILi64EEEEEEEEENS_10bfloat16_tESK_NSA_8TiledMMAINSA_8MMA_AtomIJNSA_20SM100_MMA_F16BF16_SSISK_SK_fLi128ELi128ELNSA_4UMMA5MajorE0ELSP_0ELNSO_7ScaleInE0ELSQ_0EEEEEENSA_6LayoutISE_NSB_IJNSC_ILi0EEESU_SU_EEEEENSB_IJNSA_10UnderscoreESX_SX_EEEEENS7_6detail27Sm100ImplicitGemmTileTraitsINSA_20SM90_TMA_LOAD_IM2COLENSA_14ComposedLayoutINSA_7SwizzleILi3ELi4ELi3EEENSA_18smem_ptr_flag_bitsILi16EEENST_INSB_IJNSC_ILi8EEESH_EEENSB_IJSH_SD_EEEEEEEvEENS11_INSA_13SM90_TMA_LOADES1C_vEEEENS_8epilogue10collective18CollectiveEpilogueINS1H_23Sm100TmaWarpSpecializedILi4ELi2ELi32ELb1ELb0EEEJSJ_NSB_IJNST_ISG_SD_EENST_INSC_ILi32EEESD_EEEEESK_NSB_IJNSB_IJllllEEESD_SU_EEESK_S1R_NS1H_6fusion15FusionCallbacksIS1L_NS1S_17LinearCombinationISK_fSK_fLNS_15FloatRoundStyleE2EEESJ_S1P_JEEENSA_5SM1004TMEM4LOAD26SM100_TMEM_LOAD_32dp32b32xES12_NS13_INS14_ILi2ELi4ELi3EEES17_NST_INSB_IJS18_S1N_EEENSB_IJS1N_SD_EEEEEEENSA_39AutoVectorizingCopyWithAssumedAlignmentILi128EEENSA_21SM90_TMA_STORE_IM2COLES26_S28_S28_EEEvvEEEEvNT_6ParamsE)
	.align		4
        /*000c*/ 	.word	index@(__assertfail)
	.align		4
        /*0010*/ 	.word	0x00000000
	.align		4
        /*0014*/ 	.word	0xfffffffe
	.align		4
        /*0018*/ 	.word	0x00000000
	.align		4
        /*001c*/ 	.word	0xfffffffd
	.align		4
        /*0020*/ 	.word	0x00000000
	.align		4
        /*0024*/ 	.word	0xfffffffc


//--------------------- .nv.constant4             --------------------------
	.section	.nv.constant4,"a",@progbits
	.align	8
	.align		8
.nv.constant4:
        /*0000*/ 	.dword	__assertfail
	.align		8
        /*0008*/ 	.dword	__unnamed_1
	.align		8
        /*0010*/ 	.dword	__unnamed_2
	.align		8
        /*0018*/ 	.dword	_ZN39_INTERNAL_3305c147_4_k_cu_02933d4e_38544cuda3std3__45__cpo5beginE
	.align		8
        /*0020*/ 	.dword	_ZN39_INTERNAL_3305c147_4_k_cu_02933d4e_38544cuda3std3__45__cpo3endE
	.align		8
        /*0028*/ 	.dword	_ZN39_INTERNAL_3305c147_4_k_cu_02933d4e_38544cuda3std3__45__cpo6cbeginE
	.align		8
        /*0030*/ 	.dword	_ZN39_INTERNAL_3305c147_4_k_cu_02933d4e_38544cuda3std3__45__cpo4cendE
	.align		8
        /*0038*/ 	.dword	_ZN39_INTERNAL_3305c147_4_k_cu_02933d4e_38544cuda3std3__441_GLOBAL__N__3305c147_4_k_cu_02933d4e_38546ignoreE
	.align		8
        /*0040*/ 	.dword	_ZN39_INTERNAL_3305c147_4_k_cu_02933d4e_38544cuda3std3__419piecewise_constructE
	.align		8
        /*0048*/ 	.dword	_ZN39_INTERNAL_3305c147_4_k_cu_02933d4e_38544cuda3std3__48in_placeE
	.align		8
        /*0050*/ 	.dword	_ZN39_INTERNAL_3305c147_4_k_cu_02933d4e_38544cuda3std6ranges3__45__cpo4swapE
	.align		8
        /*0058*/ 	.dword	_ZN39_INTERNAL_3305c147_4_k_cu_02933d4e_38544cuda3std6ranges3__45__cpo9iter_moveE
	.align		8
        /*0060*/ 	.dword	_ZN39_INTERNAL_3305c147_4_k_cu_02933d4e_38544cute7productE
	.align		8
        /*0068*/ 	.dword	_ZN39_INTERNAL_3305c147_4_k_cu_02933d4e_38544cute1_E
	.align		8
        /*0070*/ 	.dword	$str$27
	.align		8
        /*0078*/ 	.dword	$str$28
	.align		8
        /*0080*/ 	.dword	$str$29
	.align		8
        /*0088*/ 	.dword	$str$30


//--------------------- .text._ZN7cutlass13device_kernelINS_4conv6kernel13ConvUniversalINS1_16ConvProblemShapeILNS1_8OperatorE0ELi3EEENS1_10collective14CollectiveConvINS1_47MainloopSm100TmaUmmaWarpSpecializedImplicitGemmILS5_0ELi6ELi3ELi1ELi2EN4cute5tupleIJNSA_1CILi1EEESD_SD_EEEEENSB_IJNSC_ILi128EEESG_NSB_IJNSC_ILi64EEEEEEEEENS_10bfloat16_tESK_NSA_8TiledMMAINSA_8MMA_AtomIJNSA_20SM100_MMA_F16BF16_SSISK_SK_fLi128ELi128ELNSA_4UMMA5MajorE0ELSP_0ELNSO_7ScaleInE0ELSQ_0EEEEEENSA_6LayoutISE_NSB_IJNSC_ILi0EEESU_SU_EEEEENSB_IJNSA_10UnderscoreESX_SX_EEEEENS7_6detail27Sm100ImplicitGemmTileTraitsINSA_20SM90_TMA_LOAD_IM2COLENSA_14ComposedLayoutINSA_7SwizzleILi3ELi4ELi3EEENSA_18smem_ptr_flag_bitsILi16EEENST_INSB_IJNSC_ILi8EEESH_EEENSB_IJSH_SD_EEEEEEEvEENS11_INSA_13SM90_TMA_LOADES1C_vEEEENS_8epilogue10collective18CollectiveEpilogueINS1H_23Sm100TmaWarpSpecializedILi4ELi2ELi32ELb1ELb0EEEJSJ_NSB_IJNST_ISG_SD_EENST_INSC_ILi32EEESD_EEEEESK_NSB_IJNSB_IJllllEEESD_SU_EEESK_S1R_NS1H_6fusion15FusionCallbacksIS1L_NS1S_17LinearCombinationISK_fSK_fLNS_15FloatRoundStyleE2EEESJ_S1P_JEEENSA_5SM1004TMEM4LOAD26SM100_TMEM_LOAD_32dp32b32xES12_NS13_INS14_ILi2ELi4ELi3EEES17_NST_INSB_IJS18_S1N_EEENSB_IJS1N_SD_EEEEEEENSA_39AutoVectorizingCopyWithAssumedAlignmentILi128EEENSA_21SM90_TMA_STORE_IM2COLES26_S28_S28_EEEvvEEEEvNT_6ParamsE --------------------------
	.section	.text._ZN7cutlass13device_kernelINS_4conv6kernel13ConvUniversalINS1_16ConvProblemShapeILNS1_8OperatorE0ELi3EEENS1_10collective14CollectiveConvINS1_47MainloopSm100TmaUmmaWarpSpecializedImplicitGemmILS5_0ELi6ELi3ELi1ELi2EN4cute5tupleIJNSA_1CILi1EEESD_SD_EEEEENSB_IJNSC_ILi128EEESG_NSB_IJNSC_ILi64EEEEEEEEENS_10bfloat16_tESK_NSA_8TiledMMAINSA_8MMA_AtomIJNSA_20SM100_MMA_F16BF16_SSISK_SK_fLi128ELi128ELNSA_4UMMA5MajorE0ELSP_0ELNSO_7ScaleInE0ELSQ_0EEEEEENSA_6LayoutISE_NSB_IJNSC_ILi0EEESU_SU_EEEEENSB_IJNSA_10UnderscoreESX_SX_EEEEENS7_6detail27Sm100ImplicitGemmTileTraitsINSA_20SM90_TMA_LOAD_IM2COLENSA_14ComposedLayoutINSA_7SwizzleILi3ELi4ELi3EEENSA_18smem_ptr_flag_bitsILi16EEENST_INSB_IJNSC_ILi8EEESH_EEENSB_IJSH_SD_EEEEEEEvEENS11_INSA_13SM90_TMA_LOADES1C_vEEEENS_8epilogue10collective18CollectiveEpilogueINS1H_23Sm100TmaWarpSpecializedILi4ELi2ELi32ELb1ELb0EEEJSJ_NSB_IJNST_ISG_SD_EENST_INSC_ILi32EEESD_EEEEESK_NSB_IJNSB_IJllllEEESD_SU_EEESK_S1R_NS1H_6fusion15FusionCallbacksIS1L_NS1S_17LinearCombinationISK_fSK_fLNS_15FloatRoundStyleE2EEESJ_S1P_JEEENSA_5SM1004TMEM4LOAD26SM100_TMEM_LOAD_32dp32b32xES12_NS13_INS14_ILi2ELi4ELi3EEES17_NST_INSB_IJS18_S1N_EEENSB_IJS1N_SD_EEEEEEENSA_39AutoVectorizingCopyWithAssumedAlignmentILi128EEENSA_21SM90_TMA_STORE_IM2COLES26_S28_S28_EEEvvEEEEvNT_6ParamsE,"ax",@progbits
	.align	128
.text._ZN7cutlass13device_kernelINS_4conv6kernel13ConvUniversalINS1_16ConvProblemShapeILNS1_8OperatorE0ELi3EEENS1_10collective14CollectiveConvINS1_47MainloopSm100TmaUmmaWarpSpecializedImplicitGemmILS5_0ELi6ELi3ELi1ELi2EN4cute5tupleIJNSA_1CILi1EEESD_SD_EEEEENSB_IJNSC_ILi128EEESG_NSB_IJNSC_ILi64EEEEEEEEENS_10bfloat16_tESK_NSA_8TiledMMAINSA_8MMA_AtomIJNSA_20SM100_MMA_F16BF16_SSISK_SK_fLi128ELi128ELNSA_4UMMA5MajorE0ELSP_0ELNSO_7ScaleInE0ELSQ_0EEEEEENSA_6LayoutISE_NSB_IJNSC_ILi0EEESU_SU_EEEEENSB_IJNSA_10UnderscoreESX_SX_EEEEENS7_6detail27Sm100ImplicitGemmTileTraitsINSA_20SM90_TMA_LOAD_IM2COLENSA_14ComposedLayoutINSA_7SwizzleILi3ELi4ELi3EEENSA_18smem_ptr_flag_bitsILi16EEENST_INSB_IJNSC_ILi8EEESH_EEENSB_IJSH_SD_EEEEEEEvEENS11_INSA_13SM90_TMA_LOADES1C_vEEEENS_8epilogue10collective18CollectiveEpilogueINS1H_23Sm100TmaWarpSpecializedILi4ELi2ELi32ELb1ELb0EEEJSJ_NSB_IJNST_ISG_SD_EENST_INSC_ILi32EEESD_EEEEESK_NSB_IJNSB_IJllllEEESD_SU_EEESK_S1R_NS1H_6fusion15FusionCallbacksIS1L_NS1S_17LinearCombinationISK_fSK_fLNS_15FloatRoundStyleE2EEESJ_S1P_JEEENSA_5SM1004TMEM4LOAD26SM100_TMEM_LOAD_32dp32b32xES12_NS13_INS14_ILi2ELi4ELi3EEES17_NST_INSB_IJS18_S1N_EEENSB_IJS1N_SD_EEEEEEENSA_39AutoVectorizingCopyWithAssumedAlignmentILi128EEENSA_21SM90_TMA_STORE_IM2COLES26_S28_S28_EEEvvEEEEvNT_6ParamsE:
        .type           _ZN7cutlass13device_kernelINS_4conv6kernel13ConvUniversalINS1_16ConvProblemShapeILNS1_8OperatorE0ELi3EEENS1_10collective14CollectiveConvINS1_47MainloopSm100TmaUmmaWarpSpecializedImplicitGemmILS5_0ELi6ELi3ELi1ELi2EN4cute5tupleIJNSA_1CILi1EEESD_SD_EEEEENSB_IJNSC_ILi128EEESG_NSB_IJNSC_ILi64EEEEEEEEENS_10bfloat16_tESK_NSA_8TiledMMAINSA_8MMA_AtomIJNSA_20SM100_MMA_F16BF16_SSISK_SK_fLi128ELi128ELNSA_4UMMA5MajorE0ELSP_0ELNSO_7ScaleInE0ELSQ_0EEEEEENSA_6LayoutISE_NSB_IJNSC_ILi0EEESU_SU_EEEEENSB_IJNSA_10UnderscoreESX_SX_EEEEENS7_6detail27Sm100ImplicitGemmTileTraitsINSA_20SM90_TMA_LOAD_IM2COLENSA_14ComposedLayoutINSA_7SwizzleILi3ELi4ELi3EEENSA_18smem_ptr_flag_bitsILi16EEENST_INSB_IJNSC_ILi8EEESH_EEENSB_IJSH_SD_EEEEEEEvEENS11_INSA_13SM90_TMA_LOADES1C_vEEEENS_8epilogue10collective18CollectiveEpilogueINS1H_23Sm100TmaWarpSpecializedILi4ELi2ELi32ELb1ELb0EEEJSJ_NSB_IJNST_ISG_SD_EENST_INSC_ILi32EEESD_EEEEESK_NSB_IJNSB_IJllllEEESD_SU_EEESK_S1R_NS1H_6fusion15FusionCallbacksIS1L_NS1S_17LinearCombinationISK_fSK_fLNS_15FloatRoundStyleE2EEESJ_S1P_JEEENSA_5SM1004TMEM4LOAD26SM100_TMEM_LOAD_32dp32b32xES12_NS13_INS14_ILi2ELi4ELi3EEES17_NST_INSB_IJS18_S1N_EEENSB_IJS1N_SD_EEEEEEENSA_39AutoVectorizingCopyWithAssumedAlignmentILi128EEENSA_21SM90_TMA_STORE_IM2COLES26_S28_S28_EEEvvEEEEvNT_6ParamsE,@function
        .size           _ZN7cutlass13device_kernelINS_4conv6kernel13ConvUniversalINS1_16ConvProblemShapeILNS1_8OperatorE0ELi3EEENS1_10collective14CollectiveConvINS1_47MainloopSm100TmaUmmaWarpSpecializedImplicitGemmILS5_0ELi6ELi3ELi1ELi2EN4cute5tupleIJNSA_1CILi1EEESD_SD_EEEEENSB_IJNSC_ILi128EEESG_NSB_IJNSC_ILi64EEEEEEEEENS_10bfloat16_tESK_NSA_8TiledMMAINSA_8MMA_AtomIJNSA_20SM100_MMA_F16BF16_SSISK_SK_fLi128ELi128ELNSA_4UMMA5MajorE0ELSP_0ELNSO_7ScaleInE0ELSQ_0EEEEEENSA_6LayoutISE_NSB_IJNSC_ILi0EEESU_SU_EEEEENSB_IJNSA_10UnderscoreESX_SX_EEEEENS7_6detail27Sm100ImplicitGemmTileTraitsINSA_20SM90_TMA_LOAD_IM2COLENSA_14ComposedLayoutINSA_7SwizzleILi3ELi4ELi3EEENSA_18smem_ptr_flag_bitsILi16EEENST_INSB_IJNSC_ILi8EEESH_EEENSB_IJSH_SD_EEEEEEEvEENS11_INSA_13SM90_TMA_LOADES1C_vEEEENS_8epilogue10collective18CollectiveEpilogueINS1H_23Sm100TmaWarpSpecializedILi4ELi2ELi32ELb1ELb0EEEJSJ_NSB_IJNST_ISG_SD_EENST_INSC_ILi32EEESD_EEEEESK_NSB_IJNSB_IJllllEEESD_SU_EEESK_S1R_NS1H_6fusion15FusionCallbacksIS1L_NS1S_17LinearCombinationISK_fSK_fLNS_15FloatRoundStyleE2EEESJ_S1P_JEEENSA_5SM1004TMEM4LOAD26SM100_TMEM_LOAD_32dp32b32xES12_NS13_INS14_ILi2ELi4ELi3EEES17_NST_INSB_IJS18_S1N_EEENSB_IJS1N_SD_EEEEEEENSA_39AutoVectorizingCopyWithAssumedAlignmentILi128EEENSA_21SM90_TMA_STORE_IM2COLES26_S28_S28_EEEvvEEEEvNT_6ParamsE,(.L_x_172 - _ZN7cutlass13device_kernelINS_4conv6kernel13ConvUniversalINS1_16ConvProblemShapeILNS1_8OperatorE0ELi3EEENS1_10collective14CollectiveConvINS1_47MainloopSm100TmaUmmaWarpSpecializedImplicitGemmILS5_0ELi6ELi3ELi1ELi2EN4cute5tupleIJNSA_1CILi1EEESD_SD_EEEEENSB_IJNSC_ILi128EEESG_NSB_IJNSC_ILi64EEEEEEEEENS_10bfloat16_tESK_NSA_8TiledMMAINSA_8MMA_AtomIJNSA_20SM100_MMA_F16BF16_SSISK_SK_fLi128ELi128ELNSA_4UMMA5MajorE0ELSP_0ELNSO_7ScaleInE0ELSQ_0EEEEEENSA_6LayoutISE_NSB_IJNSC_ILi0EEESU_SU_EEEEENSB_IJNSA_10UnderscoreESX_SX_EEEEENS7_6detail27Sm100ImplicitGemmTileTraitsINSA_20SM90_TMA_LOAD_IM2COLENSA_14ComposedLayoutINSA_7SwizzleILi3ELi4ELi3EEENSA_18smem_ptr_flag_bitsILi16EEENST_INSB_IJNSC_ILi8EEESH_EEENSB_IJSH_SD_EEEEEEEvEENS11_INSA_13SM90_TMA_LOADES1C_vEEEENS_8epilogue10collective18CollectiveEpilogueINS1H_23Sm100TmaWarpSpecializedILi4ELi2ELi32ELb1ELb0EEEJSJ_NSB_IJNST_ISG_SD_EENST_INSC_ILi32EEESD_EEEEESK_NSB_IJNSB_IJllllEEESD_SU_EEESK_S1R_NS1H_6fusion15FusionCallbacksIS1L_NS1S_17LinearCombinationISK_fSK_fLNS_15FloatRoundStyleE2EEESJ_S1P_JEEENSA_5SM1004TMEM4LOAD26SM100_TMEM_LOAD_32dp32b32xES12_NS13_INS14_ILi2ELi4ELi3EEES17_NST_INSB_IJS18_S1N_EEENSB_IJS1N_SD_EEEEEEENSA_39AutoVectorizingCopyWithAssumedAlignmentILi128EEENSA_21SM90_TMA_STORE_IM2COLES26_S28_S28_EEEvvEEEEvNT_6ParamsE)
        .other          _ZN7cutlass13device_kernelINS_4conv6kernel13ConvUniversalINS1_16ConvProblemShapeILNS1_8OperatorE0ELi3EEENS1_10collective14CollectiveConvINS1_47MainloopSm100TmaUmmaWarpSpecializedImplicitGemmILS5_0ELi6ELi3ELi1ELi2EN4cute5tupleIJNSA_1CILi1EEESD_SD_EEEEENSB_IJNSC_ILi128EEESG_NSB_IJNSC_ILi64EEEEEEEEENS_10bfloat16_tESK_NSA_8TiledMMAINSA_8MMA_AtomIJNSA_20SM100_MMA_F16BF16_SSISK_SK_fLi128ELi128ELNSA_4UMMA5MajorE0ELSP_0ELNSO_7ScaleInE0ELSQ_0EEEEEENSA_6LayoutISE_NSB_IJNSC_ILi0EEESU_SU_EEEEENSB_IJNSA_10UnderscoreESX_SX_EEEEENS7_6detail27Sm100ImplicitGemmTileTraitsINSA_20SM90_TMA_LOAD_IM2COLENSA_14ComposedLayoutINSA_7SwizzleILi3ELi4ELi3EEENSA_18smem_ptr_flag_bitsILi16EEENST_INSB_IJNSC_ILi8EEESH_EEENSB_IJSH_SD_EEEEEEEvEENS11_INSA_13SM90_TMA_LOADES1C_vEEEENS_8epilogue10collective18CollectiveEpilogueINS1H_23Sm100TmaWarpSpecializedILi4ELi2ELi32ELb1ELb0EEEJSJ_NSB_IJNST_ISG_SD_EENST_INSC_ILi32EEESD_EEEEESK_NSB_IJNSB_IJllllEEESD_SU_EEESK_S1R_NS1H_6fusion15FusionCallbacksIS1L_NS1S_17LinearCombinationISK_fSK_fLNS_15FloatRoundStyleE2EEESJ_S1P_JEEENSA_5SM1004TMEM4LOAD26SM100_TMEM_LOAD_32dp32b32xES12_NS13_INS14_ILi2ELi4ELi3EEES17_NST_INSB_IJS18_S1N_EEENSB_IJS1N_SD_EEEEEEENSA_39AutoVectorizingCopyWithAssumedAlignmentILi128EEENSA_21SM90_TMA_STORE_IM2COLES26_S28_S28_EEEvvEEEEvNT_6ParamsE,@"STO_CUDA_ENTRY STV_DEFAULT"
_ZN7cutlass13device_kernelINS_4conv6kernel13ConvUniversalINS1_16ConvProblemShapeILNS1_8OperatorE0ELi3EEENS1_10collective14CollectiveConvINS1_47MainloopSm100TmaUmmaWarpSpecializedImplicitGemmILS5_0ELi6ELi3ELi1ELi2EN4cute5tupleIJNSA_1CILi1EEESD_SD_EEEEENSB_IJNSC_ILi128EEESG_NSB_IJNSC_ILi64EEEEEEEEENS_10bfloat16_tESK_NSA_8TiledMMAINSA_8MMA_AtomIJNSA_20SM100_MMA_F16BF16_SSISK_SK_fLi128ELi128ELNSA_4UMMA5MajorE0ELSP_0ELNSO_7ScaleInE0ELSQ_0EEEEEENSA_6LayoutISE_NSB_IJNSC_ILi0EEESU_SU_EEEEENSB_IJNSA_10UnderscoreESX_SX_EEEEENS7_6detail27Sm100ImplicitGemmTileTraitsINSA_20SM90_TMA_LOAD_IM2COLENSA_14ComposedLayoutINSA_7SwizzleILi3ELi4ELi3EEENSA_18smem_ptr_flag_bitsILi16EEENST_INSB_IJNSC_ILi8EEESH_EEENSB_IJSH_SD_EEEEEEEvEENS11_INSA_13SM90_TMA_LOADES1C_vEEEENS_8epilogue10collective18CollectiveEpilogueINS1H_23Sm100TmaWarpSpecializedILi4ELi2ELi32ELb1ELb0EEEJSJ_NSB_IJNST_ISG_SD_EENST_INSC_ILi32EEESD_EEEEESK_NSB_IJNSB_IJllllEEESD_SU_EEESK_S1R_NS1H_6fusion15FusionCallbacksIS1L_NS1S_17LinearCombinationISK_fSK_fLNS_15FloatRoundStyleE2EEESJ_S1P_JEEENSA_5SM1004TMEM4LOAD26SM100_TMEM_LOAD_32dp32b32xES12_NS13_INS14_ILi2ELi4ELi3EEES17_NST_INSB_IJS18_S1N_EEENSB_IJS1N_SD_EEEEEEENSA_39AutoVectorizingCopyWithAssumedAlignmentILi128EEENSA_21SM90_TMA_STORE_IM2COLES26_S28_S28_EEEvvEEEEvNT_6ParamsE:
[----:B------:R-:W1:Y:S01]  /*0000*/  LDC R1, c[0x0][0x37c] ;  /* 0x0000df00ff017b82 */ /* 0x000e620000000800 */
[----:B------:R-:W2:Y:S01]  /*0010*/  S2R R83, SR_TID.X ;  /* 0x0000000000537919 */ /* 0x000ea20000002100 */
[----:B------:R-:W3:Y:S01]  /*0020*/  LDCU.64 UR8, c[0x0][0x990] ;  /* 0x00013200ff0877ac */ /* 0x000ee20008000a00 */
[----:B-1----:R-:W-:Y:S01]  /*0030*/  VIADD R1, R1, 0xfffffff8 ;  /* 0xfffffff801017836 */ /* 0x002fe20000000000 */
[----:B------:R-:W-:Y:S02]  /*0040*/  PRMT R85, RZ, 0x7610, R85 ;  /* 0x00007610ff557816 */ /* 0x000fe40000000055 */
[----:B------:R-:W-:Y:S01]  /*0050*/  ELECT P3, URZ, PT ;  /* 0x0000000000ff782f */ /* 0x000fe20003860000 */
[----:B---3--:R-:W-:-:S04]  /*0060*/  UISETP.NE.U32.AND UP0, UPT, UR8, URZ, UPT ;  /* 0x000000ff0800728c */ /* 0x008fc8000bf05070 */
[----:B------:R-:W-:Y:S01]  /*0070*/  UISETP.NE.AND.EX UP0, UPT, UR9, URZ, UPT, UP0 ;  /* 0x000000ff0900728c */ /* 0x000fe2000bf05300 */
[----:B--2---:R-:W-:-:S05]  /*0080*/  SHF.R.U32.HI R86, RZ, 0x5, R83 ;  /* 0x00000005ff567819 */ /* 0x004fca0000011653 */
[----:B------:R-:W1:Y:S02]  /*0090*/  SHFL.IDX PT, R0, R86, RZ, 0x1f ;  /* 0x00001fff56007589 */ /* 0x000e6400000e0000 */
[----:B-1----:R-:W-:Y:S01]  /*00a0*/  R2UR UR18, R0 ;  /* 0x00000000001272ca */ /* 0x002fe200000e0000 */
[----:B------:R-:W-:-:S14]  /*00b0*/  BRA.U UP0, `(.L_x_0) ;  /* 0x0000000100307547 */ /* 0x000fdc000b800000 */
[----:B------:R-:W1:Y:S02]  /*00c0*/  LDCU.64 UR4, c[0x0][0x988] ;  /* 0x00013100ff0477ac */ /* 0x000e640008000a00 */
[----:B-1----:R-:W-:-:S04]  /*00d0*/  UISETP.NE.U32.AND UP0, UPT, UR4, URZ, UPT ;  /* 0x000000ff0400728c */ /* 0x002fc8000bf05070 */
[----:B------:R-:W-:-:S09]  /*00e0*/  UISETP.NE.AND.EX UP0, UPT, UR5, URZ, UPT, UP0 ;  /* 0x000000ff0500728c */ /* 0x000fd2000bf05300 */
[----:B------:R-:W-:Y:S05]  /*00f0*/  BRA.U !UP0, `(.L_x_1) ;  /* 0x0000000108147547 */ /* 0x000fea000b800000 */
[----:B------:R-:W1:Y:S01]  /*0100*/  LDC.64 R2, c[0x0][0x988] ;  /* 0x00026200ff027b82 */ /* 0x000e620000000a00 */
[----:B------:R-:W1:Y:S02]  /*0110*/  LDCU.64 UR4, c[0x0][0x358] ;  /* 0x00006b00ff0477ac */ /* 0x000e640008000a00 */
[----:B-1----:R1:W5:Y:S01]  /*0120*/  LDG.E R41, desc[UR4][R2.64] ;  /* 0x0000000402297981 */ /* 0x002362000c1e1900 */
[----:B------:R-:W-:Y:S01]  /*0130*/  HFMA2 R85, -RZ, RZ, 0, 5.9604644775390625e-08 ;  /* 0x00000001ff557431 */ /* 0x000fe200000001ff */
[----:B------:R-:W-:Y:S05]  /*0140*/  BRA `(.L_x_0) ;  /* 0x00000000000c7947 */ /* 0x000fea0003800000 */
.L_x_1:
[----:B------:R-:W1:Y:S01]  /*0150*/  LDCU UR4, c[0x0][0x980] ;  /* 0x00013000ff0477ac */ /* 0x000e620008000800 */
[----:B------:R-:W-:Y:S01]  /*0160*/  HFMA2 R85, -RZ, RZ, 0, 5.9604644775390625e-08 ;  /* 0x00000001ff557431 */ /* 0x000fe200000001ff */
[----:B-1----:R-:W-:-:S07]  /*0170*/  MOV R41, UR4 ;  /* 0x0000000400297c02 */ /* 0x002fce0008000f00 */
.L_x_0:
[----:B------:R-:W2:Y:S02]  /*0180*/  LDCU.64 UR4, c[0x0][0x9b0] ;  /* 0x00013600ff0477ac */ /* 0x000ea40008000a00 */
[----:B--2---:R-:W-:-:S04]  /*0190*/  UISETP.NE.U32.AND UP0, UPT, UR4, URZ, UPT ;  /* 0x000000ff0400728c */ /* 0x004fc8000bf05070 */
[----:B------:R-:W-:-:S09]  /*01a0*/  UISETP.NE.AND.EX UP0, UPT, UR5, URZ, UPT, UP0 ;  /* 0x000000ff0500728c */ /* 0x000fd2000bf05300 */
[----:B------:R-:W-:Y:S05]  /*01b0*/  BRA.U UP0, `(.L_x_2) ;  /* 0x0000000100287547 */ /* 0x000fea000b800000 */
[----:B------:R-:W2:Y:S02]  /*01c0*/  LDCU.64 UR4, c[0x0][0x9a8] ;  /* 0x00013500ff0477ac */ /* 0x000ea40008000a00 */
[----:B--2---:R-:W-:-:S04]  /*01d0*/  UISETP.NE.U32.AND UP0, UPT, UR4, URZ, UPT ;  /* 0x000000ff0400728c */ /* 0x004fc8000bf05070 */
[----:B------:R-:W-:-:S09]  /*01e0*/  UISETP.NE.AND.EX UP0, UPT, UR5, URZ, UPT, UP0 ;  /* 0x000000ff0500728c */ /* 0x000fd2000bf05300 */
[----:B------:R-:W-:Y:S05]  /*01f0*/  BRA.U !UP0, `(.L_x_3) ;  /* 0x0000000108107547 */ /* 0x000fea000b800000 */
[----:B------:R-:W2:Y:S01]  /*0200*/  LDC.64 R38, c[0x0][0x9a8] ;  /* 0x00026a00ff267b82 */ /* 0x000ea20000000a00 */
[----:B------:R-:W2:Y:S02]  /*0210*/  LDCU.64 UR4, c[0x0][0x358] ;  /* 0x00006b00ff0477ac */ /* 0x000ea40008000a00 */
[----:B--2---:R2:W5:Y:S01]  /*0220*/  LDG.E R38, desc[UR4][R38.64] ;  /* 0x0000000426267981 */ /* 0x004562000c1e1900 */
[----:B------:R-:W-:Y:S05]  /*0230*/  BRA `(.L_x_2) ;  /* 0x0000000000087947 */ /* 0x000fea0003800000 */
.L_x_3:
[----:B------:R-:W2:Y:S02]  /*0240*/  LDCU UR4, c[0x0][0x9a0] ;  /* 0x00013400ff0477ac */ /* 0x000ea40008000800 */
[----:B--2---:R-:W-:Y:S02]  /*0250*/  MOV R38, UR4 ;  /* 0x0000000400267c02 */ /* 0x004fe40008000f00 */
.L_x_2:
[----:B------:R-:W-:Y:S01]  /*0260*/  IMAD.U32 R0, RZ, RZ, UR18 ;  /* 0x00000012ff007e24 */ /* 0x000fe2000f8e00ff */
[----:B------:R-:W-:Y:S04]  /*0270*/  BSSY.RECONVERGENT B0, `(.L_x_4) ;  /* 0x000000c000007945 */ /* 0x000fe80003800200 */
[C---:B------:R-:W-:Y:S02]  /*0280*/  ISETP.NE.OR P1, PT, R0.reuse, 0x1, !P3 ;  /* 0x000000010000780c */ /* 0x040fe40005f25670 */
[----:B------:R-:W-:-:S11]  /*0290*/  ISETP.NE.OR P0, PT, R0, 0x3, !P3 ;  /* 0x000000030000780c */ /* 0x000fd60005f05670 */
[----:B------:R-:W-:Y:S05]  /*02a0*/  @P1 BRA `(.L_x_5) ;  /* 0x0000000000201947 */ /* 0x000fea0003800000 */
[----:B------:R-:W3:Y:S02]  /*02b0*/  LDCU.64 UR4, c[0x0][0x348] ;  /* 0x00006900ff0477ac */ /* 0x000ee40008000a00 */
[----:B---3--:R-:W-:Y:S02]  /*02c0*/  UIADD3 UR6, UP1, UPT, UR4, 0x80, URZ ;  /* 0x0000008004067890 */ /* 0x008fe4000ff3e0ff */
[----:B------:R-:W-:Y:S02]  /*02d0*/  UIADD3 UR4, UP0, UPT, UR4, 0x200, URZ ;  /* 0x0000020004047890 */ /* 0x000fe4000ff1e0ff */
[----:B------:R-:W-:Y:S02]  /*02e0*/  UIADD3.X UR7, UPT, UPT, URZ, UR5, URZ, UP1, !UPT ;  /* 0x00000005ff077290 */ /* 0x000fe40008ffe4ff */
[----:B------:R-:W-:-:S07]  /*02f0*/  UIADD3.X UR5, UPT, UPT, URZ, UR5, URZ, UP0, !UPT ;  /* 0x00000005ff057290 */ /* 0x000fce00087fe4ff */
[----:B------:R3:W-:Y:S02]  /*0300*/  UTMACCTL.PF [UR6] ;  /* 0x00000000060079b9 */ /* 0x0007e40008040000 */
[----:B------:R3:W-:Y:S02]  /*0310*/  UTMACCTL.PF [UR4] ;  /* 0x00000000040079b9 */ /* 0x0007e40008040000 */
[----:B---3--:R-:W-:Y:S01]  /*0320*/  NOP ;  /* 0x0000000000007918 */ /* 0x008fe20000000000 */
.L_x_5:
[----:B------:R-:W-:Y:S05]  /*0330*/  BSYNC.RECONVERGENT B0 ;  /* 0x0000000000007941 */ /* 0x000fea0003800200 */
.L_x_4:
[----:B------:R-:W-:Y:S04]  /*0340*/  BSSY.RECONVERGENT B0, `(.L_x_6) ;  /* 0x000000a000007945 */ /* 0x000fe80003800200 */
        /* <DEDUP_REMOVED lines=9> */
.L_x_7:
[----:B------:R-:W-:Y:S05]  /*03e0*/  BSYNC.RECONVERGENT B0 ;  /* 0x0000000000007941 */ /* 0x000fea0003800200 */
.L_x_6:
[----:B------:R-:W3:Y:S01]  /*03f0*/  LDCU.64 UR4, c[0x0][0x988] ;  /* 0x00013100ff0477ac */ /* 0x000ee20008000a00 */
[----:B------:R-:W-:Y:S02]  /*0400*/  UISETP.EQ.U32.AND UP2, UPT, UR8, URZ, UPT ;  /* 0x000000ff0800728c */ /* 0x000fe4000bf42070 */
[----:B------:R-:W-:Y:S02]  /*0410*/  UPLOP3.LUT UP3, UPT, UPT, UPT, UPT, 0x80, 0x8 ;  /* 0x000000000008789c */ /* 0x000fe40003f6f070 */
[----:B---3--:R-:W-:-:S04]  /*0420*/  UISETP.NE.U32.AND UP0, UPT, UR4, URZ, UPT ;  /* 0x000000ff0400728c */ /* 0x008fc8000bf05070 */
[----:B------:R-:W-:-:S04]  /*0430*/  UISETP.NE.AND.EX UP1, UPT, UR5, URZ, UPT, UP0 ;  /* 0x000000ff0500728c */ /* 0x000fc8000bf25300 */
[----:B------:R-:W-:-:S04]  /*0440*/  UISETP.EQ.OR.EX UP4, UPT, UR9, URZ, !UP1, UP2 ;  /* 0x000000ff0900728c */ /* 0x000fc8000cf82720 */
[----:B------:R-:W-:-:S06]  /*0450*/  UP2UR UR4, UPR, URZ, 0x10 ;  /* 0x00000010ff047883 */ /* 0x000fcc0008000000 */
[----:B------:R-:W-:Y:S01]  /*0460*/  MOV R93, UR4 ;  /* 0x00000004005d7c02 */ /* 0x000fe20008000f00 */
[----:B------:R-:W-:Y:S06]  /*0470*/  BRA.U !UP4, `(.L_x_8) ;  /* 0x000000010c207547 */ /* 0x000fec000b800000 */
[----:B------:R-:W-:Y:S01]  /*0480*/  UISETP.NE.U32.AND UP2, UPT, UR8, URZ, UPT ;  /* 0x000000ff0800728c */ /* 0x000fe2000bf45070 */
[----:B-----5:R-:W-:Y:S01]  /*0490*/  FSETP.NEU.AND P0, PT, R41, RZ, PT ;  /* 0x000000ff2900720b */ /* 0x020fe20003f0d000 */
[----:B------:R-:W-:Y:S02]  /*04a0*/  USEL UR4, URZ, 0xffffffff, UP1 ;  /* 0xffffffffff047887 */ /* 0x000fe40008800000 */
[----:B------:R-:W-:-:S10]  /*04b0*/  UISETP.NE.AND.EX UP2, UPT, UR9, URZ, UPT, UP2 ;  /* 0x000000ff0900728c */ /* 0x000fd4000bf45320 */
[----:B------:R-:W-:Y:S01]  /*04c0*/  VOTEU.ANY UP0, P0 ;  /* 0x0000000000ff7886 */ /* 0x000fe20000000100 */
[----:B------:R-:W-:-:S04]  /*04d0*/  @!UP2 USEL UR4, URZ, 0xffffffff, UP0 ;  /* 0xffffffffff04a887 */ /* 0x000fc80008000000 */
[----:B------:R-:W-:-:S04]  /*04e0*/  ULOP3.LUT UR4, UR4, 0x1, URZ, 0xc0, !UPT ;  /* 0x0000000104047892 */ /* 0x000fc8000f8ec0ff */
[----:B------:R-:W-:-:S11]  /*04f0*/  UISETP.NE.U32.AND UP3, UPT, UR4, 0x1, UPT ;  /* 0x000000010400788c */ /* 0x000fd6000bf65070 */
.L_x_8:
[----:B-1----:R-:W1:Y:S01]  /*0500*/  SHFL.IDX PT, R2, R86, RZ, 0x1f ;  /* 0x00001fff56027589 */ /* 0x002e6200000e0000 */
[----:B------:R-:W-:-:S04]  /*0510*/  UISETP.NE.AND UP0, UPT, UR18, 0x2, UPT ;  /* 0x000000021200788c */ /* 0x000fc8000bf05270 */
[----:B------:R-:W-:Y:S01]  /*0520*/  USEL UR56, URZ, 0x1, UP0 ;  /* 0x00000001ff387887 */ /* 0x000fe20008000000 */
[----:B-1----:R-:W-:-:S13]  /*0530*/  ISETP.NE.AND P0, PT, R2, RZ, PT ;  /* 0x000000ff0200720c */ /* 0x002fda0003f05270 */
[----:B------:R-:W-:Y:S05]  /*0540*/  @P0 BRA `(.L_x_9) ;  /* 0x0000000000580947 */ /* 0x000fea0003800000 */
[----:B------:R-:W1:Y:S01]  /*0550*/  S2UR UR4, SR_CgaCtaId ;  /* 0x00000000000479c3 */ /* 0x000e620000008800 */
[----:B------:R-:W-:Y:S01]  /*0560*/  UMOV UR5, 0x400 ;  /* 0x0000040000057882 */ /* 0x000fe20000000000 */
[----:B------:R-:W-:Y:S01]  /*0570*/  UMOV UR6, 0x1 ;  /* 0x0000000100067882 */ /* 0x000fe20000000000 */
[----:B------:R-:W-:Y:S01]  /*0580*/  ELECT P0, URZ, PT ;  /* 0x0000000000ff782f */ /* 0x000fe20003800000 */
[----:B------:R-:W-:-:S04]  /*0590*/  UIADD3 UR6, UPT, UPT, -UR6, 0x100000, URZ ;  /* 0x0010000006067890 */ /* 0x000fc8000fffe1ff */
[----:B------:R-:W-:Y:S02]  /*05a0*/  USHF.L.U32 UR7, UR6, 0xb, URZ ;  /* 0x0000000b06077899 */ /* 0x000fe400080006ff */
[----:B------:R-:W-:Y:S02]  /*05b0*/  USHF.L.U32 UR6, UR6, 0x1, URZ ;  /* 0x0000000106067899 */ /* 0x000fe400080006ff */
[----:B-1----:R-:W-:Y:S01]  /*05c0*/  ULEA UR4, UR4, UR5, 0x18 ;  /* 0x0000000504047291 */ /* 0x002fe2000f8ec0ff */
[----:B------:R-:W1:Y:S11]  /*05d0*/  FENCE.VIEW.ASYNC.S ;  /* 0x00000000000073c6 */ /* 0x000e760000000000 */
[----:B-1----:R1:W3:Y:S01]  /*05e0*/  SYNCS.EXCH.64 URZ, [UR4], UR6 ;  /* 0x0000000604ff75b2 */ /* 0x0022e20008000100 */
[----:B------:R1:W4:Y:S01]  /*05f0*/  SYNCS.EXCH.64 URZ, [UR4+0x30], UR6 ;  /* 0x0000300604ff75b2 */ /* 0x0003220008000100 */
[----:B------:R1:W1:Y:S01]  /*0600*/  SYNCS.EXCH.64 URZ, [UR4+0x8], UR6 ;  /* 0x0000080604ff75b2 */ /* 0x0002620008000100 */
        /* <DEDUP_REMOVED lines=9> */
[----:B------:R-:W-:Y:S01]  /*06a0*/  NOP ;  /* 0x0000000000007918 */ /* 0x000fe20000000000 */
.L_x_9:
[----:B------:R-:W2:Y:S01]  /*06b0*/  SHFL.IDX PT, R2, R86, RZ, 0x1f ;  /* 0x00001fff56027589 */ /* 0x000ea200000e0000 */
[----:B------:R-:W-:Y:S01]  /*06c0*/  NOP ;  /* 0x0000000000007918 */ /* 0x000fe20000000000 */
[----:B--2---:R-:W-:-:S13]  /*06d0*/  ISETP.NE.AND P0, PT, R2, 0x1, PT ;  /* 0x000000010200780c */ /* 0x004fda0003f05270 */
[----:B------:R-:W-:Y:S05]  /*06e0*/  @P0 BRA `(.L_x_10) ;  /* 0x0000000000580947 */ /* 0x000fea0003800000 */
[----:B-1----:R-:W1:Y:S01]  /*06f0*/  S2UR UR4, SR_CgaCtaId ;  /* 0x00000000000479c3 */ /* 0x002e620000008800 */
[----:B------:R-:W-:Y:S01]  /*0700*/  UMOV UR5, 0x400 ;  /* 0x0000040000057882 */ /* 0x000fe20000000000 */
[----:B------:R-:W-:Y:S01]  /*0710*/  UMOV UR8, 0x20 ;  /* 0x0000002000087882 */ /* 0x000fe20000000000 */
[----:B------:R-:W-:Y:S01]  /*0720*/  UMOV UR6, 0x80 ;  /* 0x0000008000067882 */ /* 0x000fe20000000000 */
[----:B------:R-:W-:-:S04]  /*0730*/  UIADD3 UR8, UPT, UPT, -UR8, 0x100000, URZ ;  /* 0x0010000008087890 */ /* 0x000fc8000fffe1ff */
[----:B------:R-:W-:Y:S02]  /*0740*/  USHF.L.U32 UR9, UR8, 0xb, URZ ;  /* 0x0000000b08097899 */ /* 0x000fe400080006ff */
[----:B------:R-:W-:Y:S02]  /*0750*/  USHF.L.U32 UR8, UR8, 0x1, URZ ;  /* 0x0000000108087899 */ /* 0x000fe400080006ff */
[----:B------:R-:W-:-:S04]  /*0760*/  UIADD3 UR6, UPT, UPT, -UR6, 0x100000, URZ ;  /* 0x0010000006067890 */ /* 0x000fc8000fffe1ff */
[----:B------:R-:W-:Y:S02]  /*0770*/  USHF.L.U32 UR7, UR6, 0xb, URZ ;  /* 0x0000000b06077899 */ /* 0x000fe400080006ff */
[----:B------:R-:W-:Y:S01]  /*0780*/  USHF.L.U32 UR6, UR6, 0x1, URZ ;  /* 0x0000000106067899 */ /* 0x000fe200080006ff */
[----:B------:R-:W-:Y:S01]  /*0790*/  ELECT P0, URZ, PT ;  /* 0x0000000000ff782f */ /* 0x000fe20003800000 */
[----:B-1----:R-:W-:Y:S01]  /*07a0*/  ULEA UR4, UR4, UR5, 0x18 ;  /* 0x0000000504047291 */ /* 0x002fe2000f8ec0ff */
[----:B------:R-:W1:Y:S11]  /*07b0*/  FENCE.VIEW.ASYNC.S ;  /* 0x00000000000073c6 */ /* 0x000e760000000000 */
[----:B-1----:R2:W1:Y:S01]  /*07c0*/  SYNCS.EXCH.64 URZ, [UR4+0x60], UR8 ;  /* 0x0000600804ff75b2 */ /* 0x0024620008000100 */
[----:B------:R2:W1:Y:S01]  /*07d0*/  SYNCS.EXCH.64 URZ, [UR4+0x80], UR6 ;  /* 0x0000800604ff75b2 */ /* 0x0004620008000100 */
[----:B------:R2:W1:Y:S01]  /*07e0*/  SYNCS.EXCH.64 URZ, [UR4+0x68], UR8 ;  /* 0x0000680804ff75b2 */ /* 0x0004620008000100 */
[----:B------:R2:W1:Y:S01]  /*07f0*/  SYNCS.EXCH.64 URZ, [UR4+0x88], UR6 ;  /* 0x0000880604ff75b2 */ /* 0x0004620008000100 */
[----:B------:R2:W1:Y:S01]  /*0800*/  SYNCS.EXCH.64 URZ, [UR4+0x70], UR8 ;  /* 0x0000700804ff75b2 */ /* 0x0004620008000100 */
[----:B------:R2:W1:Y:S01]  /*0810*/  SYNCS.EXCH.64 URZ, [UR4+0x90], UR6 ;  /* 0x0000900604ff75b2 */ /* 0x0004620008000100 */
[----:B------:R2:W1:Y:S01]  /*0820*/  SYNCS.EXCH.64 URZ, [UR4+0x78], UR8 ;  /* 0x0000780804ff75b2 */ /* 0x0004620008000100 */
[----:B------:R2:W1:Y:S02]  /*0830*/  SYNCS.EXCH.64 URZ, [UR4+0x98], UR6 ;  /* 0x0000980604ff75b2 */ /* 0x0004640008000100 */
[----:B--2---:R-:W-:Y:S01]  /*0840*/  NOP ;  /* 0x0000000000007918 */ /* 0x004fe20000000000 */
.L_x_10:
[----:B------:R-:W2:Y:S01]  /*0850*/  SHFL.IDX PT, R2, R86, RZ, 0x1f ;  /* 0x00001fff56027589 */ /* 0x000ea200000e0000 */
[----:B------:R-:W-:Y:S01]  /*0860*/  NOP ;  /* 0x0000000000007918 */ /* 0x000fe20000000000 */
[----:B--2---:R-:W-:-:S13]  /*0870*/  ISETP.NE.AND P0, PT, R2, 0x3, PT ;  /* 0x000000030200780c */ /* 0x004fda0003f05270 */
[----:B------:R-:W-:Y:S05]  /*0880*/  @P0 BRA `(.L_x_11) ;  /* 0x0000000000300947 */ /* 0x000fea0003800000 */
[----:B-1----:R-:W1:Y:S01]  /*0890*/  S2UR UR4, SR_CgaCtaId ;  /* 0x00000000000479c3 */ /* 0x002e620000008800 */
[----:B------:R-:W-:Y:S01]  /*08a0*/  UMOV UR6, 0x400 ;  /* 0x0000040000067882 */ /* 0x000fe20000000000 */
[----:B------:R-:W-:Y:S01]  /*08b0*/  UMOV UR5, 0x20 ;  /* 0x0000002000057882 */ /* 0x000fe20000000000 */
[----:B------:R-:W-:Y:S01]  /*08c0*/  ELECT P0, URZ, PT ;  /* 0x0000000000ff782f */ /* 0x000fe20003800000 */
[----:B-1----:R-:W-:Y:S02]  /*08d0*/  ULEA UR6, UR4, UR6, 0x18 ;  /* 0x0000000604067291 */ /* 0x002fe4000f8ec0ff */
[----:B------:R-:W-:-:S04]  /*08e0*/  UIADD3 UR4, UPT, UPT, -UR5, 0x100000, URZ ;  /* 0x0010000005047890 */ /* 0x000fc8000fffe1ff */
[----:B------:R-:W-:Y:S02]  /*08f0*/  USHF.L.U32 UR5, UR4, 0xb, URZ ;  /* 0x0000000b04057899 */ /* 0x000fe400080006ff */
[----:B------:R-:W-:Y:S01]  /*0900*/  USHF.L.U32 UR4, UR4, 0x1, URZ ;  /* 0x0000000104047899 */ /* 0x000fe200080006ff */
[----:B------:R-:W1:Y:S11]  /*0910*/  FENCE.VIEW.ASYNC.S ;  /* 0x00000000000073c6 */ /* 0x000e760000000000 */
[----:B-1----:R2:W1:Y:S01]  /*0920*/  SYNCS.EXCH.64 URZ, [UR6+0xa0], UR4 ;  /* 0x0000a00406ff75b2 */ /* 0x0024620008000100 */
[----:B------:R2:W1:Y:S02]  /*0930*/  SYNCS.EXCH.64 URZ, [UR6+0xa8], UR4 ;  /* 0x0000a80406ff75b2 */ /* 0x0004640008000100 */
[----:B--2---:R-:W-:Y:S01]  /*0940*/  NOP ;  /* 0x0000000000007918 */ /* 0x004fe20000000000 */
.L_x_11:
[----:B------:R-:W2:Y:S01]  /*0950*/  SHFL.IDX PT, R2, R86, RZ, 0x1f ;  /* 0x00001fff56027589 */ /* 0x000ea200000e0000 */
[----:B------:R-:W-:Y:S01]  /*0960*/  NOP ;  /* 0x0000000000007918 */ /* 0x000fe20000000000 */
[----:B--2---:R-:W-:-:S13]  /*0970*/  ISETP.NE.AND P0, PT, R2, 0x4, PT ;  /* 0x000000040200780c */ /* 0x004fda0003f05270 */
[----:B------:R-:W-:Y:S05]  /*0980*/  @P0 BRA `(.L_x_12) ;  /* 0x0000000000440947 */ /* 0x000fea0003800000 */
[----:B-1----:R-:W1:Y:S01]  /*0990*/  S2UR UR6, SR_CgaCtaId ;  /* 0x00000000000679c3 */ /* 0x002e620000008800 */
[----:B------:R-:W-:Y:S01]  /*09a0*/  UMOV UR4, 0x100 ;  /* 0x0000010000047882 */ /* 0x000fe20000000000 */
[----:B------:R-:W-:Y:S01]  /*09b0*/  UMOV UR5, 0x400 ;  /* 0x0000040000057882 */ /* 0x000fe20000000000 */
[----:B------:R-:W-:Y:S01]  /*09c0*/  USEL UR4, UR4, 0xe0, UP3 ;  /* 0x000000e004047887 */ /* 0x000fe20009800000 */
[----:B------:R-:W-:Y:S01]  /*09d0*/  UMOV UR8, 0x1 ;  /* 0x0000000100087882 */ /* 0x000fe20000000000 */
[----:B------:R-:W-:Y:S01]  /*09e0*/  ELECT P0, URZ, PT ;  /* 0x0000000000ff782f */ /* 0x000fe20003800000 */
[----:B------:R-:W-:-:S04]  /*09f0*/  UIADD3 UR8, UPT, UPT, -UR8, 0x100000, URZ ;  /* 0x0010000008087890 */ /* 0x000fc8000fffe1ff */
[----:B------:R-:W-:Y:S02]  /*0a00*/  USHF.L.U32 UR9, UR8, 0xb, URZ ;  /* 0x0000000b08097899 */ /* 0x000fe400080006ff */
[----:B------:R-:W-:Y:S02]  /*0a10*/  USHF.L.U32 UR8, UR8, 0x1, URZ ;  /* 0x0000000108087899 */ /* 0x000fe400080006ff */
[----:B-1----:R-:W-:Y:S02]  /*0a20*/  ULEA UR6, UR6, UR5, 0x18 ;  /* 0x0000000506067291 */ /* 0x002fe4000f8ec0ff */
[----:B------:R-:W-:-:S04]  /*0a30*/  UIADD3 UR4, UPT, UPT, -UR4, 0x100000, URZ ;  /* 0x0010000004047890 */ /* 0x000fc8000fffe1ff */
[----:B------:R-:W-:Y:S02]  /*0a40*/  USHF.L.U32 UR5, UR4, 0xb, URZ ;  /* 0x0000000b04057899 */ /* 0x000fe400080006ff */
[----:B------:R-:W-:Y:S01]  /*0a50*/  USHF.L.U32 UR4, UR4, 0x1, URZ ;  /* 0x0000000104047899 */ /* 0x000fe200080006ff */
[----:B------:R-:W1:Y:S03]  /*0a60*/  FENCE.VIEW.ASYNC.S ;  /* 0x00000000000073c6 */ /* 0x000e660000000000 */
[----:B-1----:R2:W1:Y:S08]  /*0a70*/  SYNCS.EXCH.64 URZ, [UR6+0xb0], UR8 ;  /* 0x0000b00806ff75b2 */ /* 0x0024700008000100 */
[----:B------:R2:W1:Y:S02]  /*0a80*/  SYNCS.EXCH.64 URZ, [UR6+0xb8], UR4 ;  /* 0x0000b80406ff75b2 */ /* 0x0004640008000100 */
[----:B--2---:R-:W-:Y:S01]  /*0a90*/  NOP ;  /* 0x0000000000007918 */ /* 0x004fe20000000000 */
.L_x_12:
[----:B------:R-:W2:Y:S01]  /*0aa0*/  SHFL.IDX PT, R2, R86, RZ, 0x1f ;  /* 0x00001fff56027589 */ /* 0x000ea200000e0000 */
[----:B------:R-:W1:Y:S01]  /*0ab0*/  S2UR UR51, SR_CTAID.X ;  /* 0x00000000003379c3 */ /* 0x000e620000002500 */
[----:B------:R-:W-:-:S07]  /*0ac0*/  NOP ;  /* 0x0000000000007918 */ /* 0x000fce0000000000 */
[----:B------:R-:W1:Y:S01]  /*0ad0*/  S2UR UR24, SR_CTAID.Y ;  /* 0x00000000001879c3 */ /* 0x000e620000002600 */
[----:B--2---:R-:W-:-:S13]  /*0ae0*/  ISETP.NE.AND P0, PT, R2, 0x5, PT ;  /* 0x000000050200780c */ /* 0x004fda0003f05270 */
[----:B-1----:R-:W-:Y:S05]  /*0af0*/  @P0 BRA `(.L_x_13) ;  /* 0x0000000000480947 */ /* 0x002fea0003800000 */
[----:B------:R-:W1:Y:S01]  /*0b00*/  S2UR UR4, SR_CgaCtaId ;  /* 0x00000000000479c3 */ /* 0x000e620000008800 */
        /* <DEDUP_REMOVED lines=12> */
[----:B-1----:R1:W2:Y:S01]  /*0bd0*/  SYNCS.EXCH.64 URZ, [UR4+0xc0], UR8 ;  /* 0x0000c00804ff75b2 */ /* 0x0022a20008000100 */
[----:B------:R1:W1:Y:S01]  /*0be0*/  SYNCS.EXCH.64 URZ, [UR4+0xd0], UR6 ;  /* 0x0000d00604ff75b2 */ /* 0x0002620008000100 */
[----:B------:R1:W1:Y:S01]  /*0bf0*/  SYNCS.EXCH.64 URZ, [UR4+0xc8], UR8 ;  /* 0x0000c80804ff75b2 */ /* 0x0002620008000100 */
[----:B------:R1:W1:Y:S01]  /*0c00*/  SYNCS.EXCH.64 URZ, [UR4+0xd8], UR6 ;  /* 0x0000d80604ff75b2 */ /* 0x0002620008000100 */
[----:B------:R-:W-:Y:S01]  /*0c10*/  NOP ;  /* 0x0000000000007918 */ /* 0x000fe20000000000 */
.L_x_13:
[----:B------:R-:W-:-:S05]  /*0c20*/  CS2R.32 R78, SR_CgaSize ;  /* 0x00000000004e7805 */ /* 0x000fca0000008a00 */
[----:B------:R-:W-:-:S05]  /*0c30*/  IMAD R78, R78, -0xa0, RZ ;  /* 0xffffff604e4e7824 */ /* 0x000fca00078e02ff */
[----:B------:R-:W-:-:S14]  /*0c40*/  R2UR UR5, R78 ;  /* 0x000000004e0572ca */ /* 0x000fdc00000e0000 */
[----:B------:R-:W3:Y:S01]  /*0c50*/  LDCU UR5, c[0x0][UR5+0x2b0] ;  /* 0x00005600050577ac */ /* 0x000ee20008000800 */
[----:B------:R-:W-:Y:S02]  /*0c60*/  I2FP.F32.U32 R78, UR51 ;  /* 0x00000033004e7c45 */ /* 0x000fe40008201000 */
[----:B------:R-:W-:-:S05]  /*0c70*/  CS2R.32 R3, SR_CgaSize ;  /* 0x0000000000037805 */ /* 0x000fca0000008a00 */
[----:B------:R-:W-:-:S06]  /*0c80*/  IMAD R3, R3, -0xa0, RZ ;  /* 0xffffff6003037824 */ /* 0x000fcc00078e02ff */
[----:B------:R-:W4:Y:S01]  /*0c90*/  LDC R3, c[0x0][R3+0x2a0] ;  /* 0x0000a80003037b82 */ /* 0x000f220000000800 */
[----:B------:R-:W-:Y:S02]  /*0ca0*/  I2FP.F32.U32 R77, UR24 ;  /* 0x00000018004d7c45 */ /* 0x000fe40008201000 */
[----:B------:R-:W-:-:S05]  /*0cb0*/  CS2R.32 R2, SR_CgaSize ;  /* 0x0000000000027805 */ /* 0x000fca0000008a00 */
[----:B------:R-:W-:-:S05]  /*0cc0*/  IMAD R2, R2, -0xa0, RZ ;  /* 0xffffff6002027824 */ /* 0x000fca00078e02ff */
[----:B-1----:R-:W-:-:S14]  /*0cd0*/  R2UR UR4, R2 ;  /* 0x00000000020472ca */ /* 0x002fdc00000e0000 */
[----:B------:R-:W1:Y:S01]  /*0ce0*/  LDCU UR4, c[0x0][UR4+0x2b4] ;  /* 0x00005680040477ac */ /* 0x000e620008000800 */
[----:B------:R-:W-:Y:S01]  /*0cf0*/  NOP ;  /* 0x0000000000007918 */ /* 0x000fe20000000000 */
[----:B------:R-:W2:Y:S01]  /*0d00*/  LDCU UR19, c[0x0][0xc24] ;  /* 0x00018480ff1377ac */ /* 0x000ea20008000800 */
[----:B------:R-:W-:-:S05]  /*0d10*/  CS2R.32 R2, SR_CgaSize ;  /* 0x0000000000027805 */ /* 0x000fca0000008a00 */
[----:B------:R-:W-:-:S06]  /*0d20*/  IMAD R2, R2, -0xa0, RZ ;  /* 0xffffff6002027824 */ /* 0x000fcc00078e02ff */
[----:B------:R-:W4:Y:S01]  /*0d30*/  LDC R2, c[0x0][R2+0x2a4] ;  /* 0x0000a90002027b82 */ /* 0x000f220000000800 */
[----:B---3--:R-:W-:-:S07]  /*0d40*/  FMUL R78, R78, UR5 ;  /* 0x000000054e4e7c20 */ /* 0x008fce0008400000 */
[----:B------:R-:W3:Y:S01]  /*0d50*/  S2UR UR52, SR_CTAID.Z ;  /* 0x00000000003479c3 */ /* 0x000ee20000002700 */
[----:B-1----:R-:W-:Y:S01]  /*0d60*/  FMUL R77, R77, UR4 ;  /* 0x000000044d4d7c20 */ /* 0x002fe20008400000 */
[----:B------:R-:W1:Y:S01]  /*0d70*/  F2I.U32.TRUNC.NTZ R78, R78 ;  /* 0x0000004e004e7305 */ /* 0x000e62000020f000 */
[----:B--2---:R-:W-:-:S07]  /*0d80*/  UISETP.GE.AND UP0, UPT, UR19, 0x1, UPT ;  /* 0x000000011300788c */ /* 0x004fce000bf06270 */
[----:B------:R-:W2:Y:S01]  /*0d90*/  F2I.U32.TRUNC.NTZ R77, R77 ;  /* 0x0000004d004d7305 */ /* 0x000ea2000020f000 */
[----:B-1----:R-:W-:-:S05]  /*0da0*/  IADD3 R78, PT, PT, -R78, RZ, RZ ;  /* 0x000000ff4e4e7210 */ /* 0x002fca0007ffe1ff */
[----:B----4-:R-:W-:Y:S01]  /*0db0*/  IMAD R78, R3, R78, UR51 ;  /* 0x00000033034e7e24 */ /* 0x010fe2000f8e024e */
[----:B--2---:R-:W-:-:S05]  /*0dc0*/  IADD3 R77, PT, PT, -R77, RZ, RZ ;  /* 0x000000ff4d4d7210 */ /* 0x004fca0007ffe1ff */
[----:B------:R-:W-:Y:S01]  /*0dd0*/  IMAD R77, R2, R77, UR24 ;  /* 0x00000018024d7e24 */ /* 0x000fe2000f8e024d */
[----:B------:R-:W-:Y:S06]  /*0de0*/  BAR.SYNC.DEFER_BLOCKING 0x0 ;  /* 0x0000000000007b1d */ /* 0x000fec0000010000 */
[----:B---3--:R-:W-:Y:S05]  /*0df0*/  BRA.U !UP0, `(.L_x_14) ;  /* 0x0000000108d47547 */ /* 0x008fea000b800000 */
[----:B------:R-:W1:Y:S01]  /*0e00*/  LDCU.128 UR20, c[0x0][0xc10] ;  /* 0x00018200ff1477ac */ /* 0x000e620008000c00 */
[----:B------:R-:W2:Y:S01]  /*0e10*/  LDCU UR6, c[0x0][0x370] ;  /* 0x00006e00ff0677ac */ /* 0x000ea20008000800 */
[----:B------:R-:W3:Y:S01]  /*0e20*/  LDCU UR4, c[0x0][0x374] ;  /* 0x00006e80ff0477ac */ /* 0x000ee20008000800 */
[----:B------:R-:W4:Y:S01]  /*0e30*/  LDCU UR25, c[0x0][0xc0c] ;  /* 0x00018180ff1977ac */ /* 0x000f220008000800 */
[----:B------:R-:W4:Y:S01]  /*0e40*/  LDCU UR5, c[0x0][0xc20] ;  /* 0x00018400ff0577ac */ /* 0x000f220008000800 */
[----:B------:R-:W4:Y:S01]  /*0e50*/  LDCU.64 UR16, c[0x0][0xc28] ;  /* 0x00018500ff1077ac */ /* 0x000f220008000a00 */
[----:B-1----:R-:W-:Y:S02]  /*0e60*/  UISETP.NE.AND UP0, UPT, UR22, 0x1, UPT ;  /* 0x000000011600788c */ /* 0x002fe4000bf05270 */
[----:B---3--:R-:W-:Y:S02]  /*0e70*/  UIMAD.WIDE.U32 UR8, UR4, UR23, URZ ;  /* 0x00000017040872a5 */ /* 0x008fe4000f8e00ff */
[----:B--2---:R-:W-:-:S02]  /*0e80*/  UIMAD.WIDE.U32 UR10, UR6, UR20, URZ ;  /* 0x00000014060a72a5 */ /* 0x004fc4000f8e00ff */
[----:B----4-:R-:W-:Y:S02]  /*0e90*/  UISETP.NE.AND UP2, UPT, UR25, 0x1, UPT ;  /* 0x000000011900788c */ /* 0x010fe4000bf45270 */
[----:B------:R-:W-:Y:S01]  /*0ea0*/  UISETP.NE.AND UP4, UPT, UR19, 0x1, UPT ;  /* 0x000000011300788c */ /* 0x000fe2000bf85270 */
[----:B------:R-:W-:Y:S02]  /*0eb0*/  UMOV UR8, UR9 ;  /* 0x0000000900087c82 */ /* 0x000fe40008000000 */
[----:B------:R-:W-:Y:S01]  /*0ec0*/  UMOV UR10, UR11 ;  /* 0x0000000b000a7c82 */ /* 0x000fe20008000000 */
[----:B------:R-:W-:Y:S02]  /*0ed0*/  @UP0 USHF.R.U32.HI UR4, URZ, UR5, UR8 ;  /* 0x00000005ff040299 */ /* 0x000fe40008011608 */
[----:B------:R-:W-:Y:S02]  /*0ee0*/  UIMAD.WIDE.U32 UR12, UR24, UR23, URZ ;  /* 0x00000017180c72a5 */ /* 0x000fe4000f8e00ff */
[----:B------:R-:W-:-:S02]  /*0ef0*/  UIMAD.WIDE.U32 UR8, UR4, UR16, URZ ;  /* 0x00000010040872a5 */ /* 0x000fc4000f8e00ff */
[----:B------:R-:W-:Y:S02]  /*0f00*/  @UP2 USHF.R.U32.HI UR6, URZ, UR21, UR10 ;  /* 0x00000015ff062299 */ /* 0x000fe4000801160a */
[----:B------:R-:W-:Y:S02]  /*0f10*/  UIMAD.WIDE.U32 UR14, UR51, UR20, URZ ;  /* 0x00000014330e72a5 */ /* 0x000fe4000f8e00ff */
[----:B------:R-:W-:Y:S01]  /*0f20*/  UIMAD.WIDE.U32 UR10, UR6, UR16, URZ ;  /* 0x00000010060a72a5 */ /* 0x000fe2000f8e00ff */
[----:B------:R-:W-:Y:S01]  /*0f30*/  UMOV UR12, UR13 ;  /* 0x0000000d000c7c82 */ /* 0x000fe20008000000 */
[----:B------:R-:W-:Y:S01]  /*0f40*/  UMOV UR8, UR9 ;  /* 0x0000000900087c82 */ /* 0x000fe20008000000 */
[----:B------:R-:W-:Y:S02]  /*0f50*/  USHF.R.U32.HI UR12, URZ, UR5, UR12 ;  /* 0x00000005ff0c7299 */ /* 0x000fe4000801160c */
[----:B------:R-:W-:Y:S01]  /*0f60*/  @UP4 USHF.R.U32.HI UR4, URZ, UR17, UR8 ;  /* 0x00000011ff044299 */ /* 0x000fe20008011608 */
[----:B------:R-:W-:Y:S01]  /*0f70*/  UMOV UR14, UR15 ;  /* 0x0000000f000e7c82 */ /* 0x000fe20008000000 */
[----:B------:R-:W-:Y:S01]  /*0f80*/  UMOV UR10, UR11 ;  /* 0x0000000b000a7c82 */ /* 0x000fe20008000000 */
[----:B------:R-:W-:-:S02]  /*0f90*/  USHF.R.U32.HI UR14, URZ, UR21, UR14 ;  /* 0x00000015ff0e7299 */ /* 0x000fc4000801160e */
[----:B------:R-:W-:Y:S02]  /*0fa0*/  USEL UR5, UR24, UR12, !UP0 ;  /* 0x0000000c18057287 */ /* 0x000fe4000c000000 */
[----:B------:R-:W-:Y:S02]  /*0fb0*/  @UP4 USHF.R.U32.HI UR6, URZ, UR17, UR10 ;  /* 0x00000011ff064299 */ /* 0x000fe4000801160a */
[----:B------:R-:W-:Y:S02]  /*0fc0*/  UIMAD UR7, UR4, UR19, URZ ;  /* 0x00000013040772a4 */ /* 0x000fe4000f8e02ff */
[----:B------:R-:W-:Y:S02]  /*0fd0*/  USEL UR4, UR51, UR14, !UP2 ;  /* 0x0000000e33047287 */ /* 0x000fe4000d000000 */
[----:B------:R-:W-:Y:S02]  /*0fe0*/  UIMAD UR10, UR6, UR19, URZ ;  /* 0x00000013060a72a4 */ /* 0x000fe4000f8e02ff */
[----:B------:R-:W-:-:S02]  /*0ff0*/  UISETP.GE.AND UP0, UPT, UR5, UR7, UPT ;  /* 0x000000070500728c */ /* 0x000fc4000bf06270 */
[----:B------:R-:W-:Y:S02]  /*1000*/  UIMAD.WIDE.U32 UR8, UR5, UR16, URZ ;  /* 0x00000010050872a5 */ /* 0x000fe4000f8e00ff */
[----:B------:R-:W-:Y:S02]  /*1010*/  UISETP.GE.OR UP0, UPT, UR4, UR10, UP0 ;  /* 0x0000000a0400728c */ /* 0x000fe40008706670 */
[----:B------:R-:W-:Y:S02]  /*1020*/  UIMAD.WIDE.U32 UR10, UR4, UR16, URZ ;  /* 0x00000010040a72a5 */ /* 0x000fe4000f8e00ff */
[----:B------:R-:W-:Y:S01]  /*1030*/  UIADD3 UR10, UPT, UPT, -UR4, URZ, URZ ;  /* 0x000000ff040a7290 */ /* 0x000fe2000fffe1ff */
[----:B------:R-:W-:Y:S01]  /*1040*/  UMOV UR8, UR9 ;  /* 0x0000000900087c82 */ /* 0x000fe20008000000 */
[----:B------:R-:W-:Y:S02]  /*1050*/  UIADD3 UR9, UPT, UPT, -UR5, URZ, URZ ;  /* 0x000000ff05097290 */ /* 0x000fe4000fffe1ff */
[----:B------:R-:W-:-:S03]  /*1060*/  USHF.R.U32.HI UR8, URZ, UR17, UR8 ;  /* 0x00000011ff087299 */ /* 0x000fc60008011608 */
[----:B------:R-:W-:Y:S01]  /*1070*/  @!UP0 UMOV UR7, UR11 ;  /* 0x0000000b00078c82 */ /* 0x000fe20008000000 */
[----:B------:R-:W-:Y:S02]  /*1080*/  UIMAD UR24, UR22, UR9, UR24 ;  /* 0x00000009161872a4 */ /* 0x000fe4000f8e0218 */
[----:B------:R-:W-:Y:S02]  /*1090*/  USEL UR8, UR5, UR8, !UP4 ;  /* 0x0000000805087287 */ /* 0x000fe4000e000000 */
[----:B------:R-:W-:Y:S02]  /*10a0*/  @!UP0 USHF.R.U32.HI UR7, URZ, UR17, UR7 ;  /* 0x00000011ff078299 */ /* 0x000fe40008011607 */
[----:B------:R-:W-:Y:S02]  /*10b0*/  UIADD3 UR9, UPT, UPT, -UR8, URZ, URZ ;  /* 0x000000ff08097290 */ /* 0x000fe4000fffe1ff */
[----:B------:R-:W-:Y:S02]  /*10c0*/  @!UP0 USEL UR7, UR4, UR7, !UP4 ;  /* 0x0000000704078287 */ /* 0x000fe4000e000000 */
[----:B------:R-:W-:-:S02]  /*10d0*/  UIMAD UR9, UR19, UR9, UR5 ;  /* 0x00000009130972a4 */ /* 0x000fc4000f8e0205 */
[----:B------:R-:W-:Y:S02]  /*10e0*/  @!UP0 UIADD3 UR8, UPT, UPT, UR8, -UR7, URZ ;  /* 0x8000000708088290 */ /* 0x000fe4000fffe0ff */
[----:B------:R-:W-:Y:S02]  /*10f0*/  @!UP0 UIMAD UR7, UR9, UR6, UR7 ;  /* 0x00000006090782a4 */ /* 0x000fe4000f8e0207 */
[----:B------:R-:W-:Y:S02]  /*1100*/  @!UP0 UIMAD UR5, UR8, UR19, UR4 ;  /* 0x00000013080582a4 */ /* 0x000fe4000f8e0204 */
[----:B------:R-:W-:Y:S02]  /*1110*/  UIMAD UR6, UR25, UR10, UR51 ;  /* 0x0000000a190672a4 */ /* 0x000fe4000f8e0233 */
[----:B------:R-:W-:Y:S01]  /*1120*/  UIMAD UR24, UR5, UR22, UR24 ;  /* 0x00000016051872a4 */ /* 0x000fe2000f8e0218 */
[----:B------:R-:W-:Y:S02]  /*1130*/  @!UP0 UMOV UR4, UR7 ;  /* 0x0000000700048c82 */ /* 0x000fe40008000000 */
[----:B------:R-:W-:-:S12]  /*1140*/  UIMAD UR51, UR4, UR25, UR6 ;  /* 0x00000019043372a4 */ /* 0x000fd8000f8e0206 */
.L_x_14:
[----:B------:R-:W1:Y:S02]  /*1150*/  LDCU UR4, c[0x0][0xc30] ;  /* 0x00018600ff0477ac */ /* 0x000e640008000800 */
[----:B-1----:R-:W-:-:S09]  /*1160*/  UISETP.NE.AND UP0, UPT, UR4, 0x1, UPT ;  /* 0x000000010400788c */ /* 0x002fd2000bf05270 */
[----:B------:R-:W-:Y:S05]  /*1170*/  BRA.U UP0, `(.L_x_15) ;  /* 0x0000000100447547 */ /* 0x000fea000b800000 */
[----:B------:R-:W1:Y:S01]  /*1180*/  LDCU.128 UR8, c[0x0][0xc10] ;  /* 0x00018200ff0877ac */ /* 0x000e620008000c00 */
[----:B------:R-:W2:Y:S01]  /*1190*/  LDCU UR12, c[0x0][0xc0c] ;  /* 0x00018180ff0c77ac */ /* 0x000ea20008000800 */
[----:B------:R-:W3:Y:S01]  /*11a0*/  LDCU UR13, c[0x0][0xc20] ;  /* 0x00018400ff0d77ac */ /* 0x000ee20008000800 */
[----:B-1----:R-:W-:Y:S02]  /*11b0*/  UIMAD.WIDE.U32 UR6, UR51, UR8, URZ ;  /* 0x00000008330672a5 */ /* 0x002fe4000f8e00ff */
[----:B------:R-:W-:Y:S02]  /*11c0*/  UIMAD.WIDE.U32 UR4, UR24, UR11, URZ ;  /* 0x0000000b180472a5 */ /* 0x000fe4000f8e00ff */
[----:B--2---:R-:W-:Y:S02]  /*11d0*/  UISETP.NE.AND UP2, UPT, UR12, 0x1, UPT ;  /* 0x000000010c00788c */ /* 0x004fe4000bf45270 */
[----:B------:R-:W-:Y:S01]  /*11e0*/  UISETP.NE.AND UP0, UPT, UR10, 0x1, UPT ;  /* 0x000000010a00788c */ /* 0x000fe2000bf05270 */
[----:B------:R-:W-:-:S02]  /*11f0*/  UMOV UR6, UR7 ;  /* 0x0000000700067c82 */ /* 0x000fc40008000000 */
[----:B------:R-:W-:Y:S01]  /*1200*/  UMOV UR4, UR5 ;  /* 0x0000000500047c82 */ /* 0x000fe20008000000 */
[----:B------:R-:W-:Y:S02]  /*1210*/  USHF.R.U32.HI UR6, URZ, UR9, UR6 ;  /* 0x00000009ff067299 */ /* 0x000fe40008011606 */
[----:B---3--:R-:W-:Y:S02]  /*1220*/  USHF.R.U32.HI UR4, URZ, UR13, UR4 ;  /* 0x0000000dff047299 */ /* 0x008fe40008011604 */
[----:B------:R-:W-:Y:S02]  /*1230*/  USEL UR5, UR51, UR6, !UP2 ;  /* 0x0000000633057287 */ /* 0x000fe4000d000000 */
[----:B------:R-:W-:-:S04]  /*1240*/  USEL UR4, UR24, UR4, !UP0 ;  /* 0x0000000418047287 */ /* 0x000fc8000c000000 */
[----:B------:R-:W-:Y:S02]  /*1250*/  UIADD3 UR6, UPT, UPT, UR5, -UR4, URZ ;  /* 0x8000000405067290 */ /* 0x000fe4000fffe0ff */
[----:B------:R-:W-:Y:S02]  /*1260*/  UIADD3 UR4, UPT, UPT, -UR5, UR4, URZ ;  /* 0x0000000405047290 */ /* 0x000fe4000fffe1ff */
[----:B------:R-:W-:Y:S02]  /*1270*/  UIMAD UR24, UR6, UR10, UR24 ;  /* 0x0000000a061872a4 */ /* 0x000fe4000f8e0218 */
[----:B------:R-:W-:-:S12]  /*1280*/  UIMAD UR51, UR4, UR12, UR51 ;  /* 0x0000000c043372a4 */ /* 0x000fd8000f8e0233 */
.L_x_15:
[----:B------:R-:W-:Y:S01]  /*1290*/  BAR.SYNC.DEFER_BLOCKING 0x0 ;  /* 0x0000000000007b1d */ /* 0x000fe20000010000 */
[----:B------:R-:W-:Y:S01]  /*12a0*/  UISETP.NE.AND UP0, UPT, UR18, 0x2, UPT ;  /* 0x000000021200788c */ /* 0x000fe2000bf05270 */
[----:B------:R-:W-:Y:S02]  /*12b0*/  ISETP.NE.OR P3, PT, R0, 0x2, !P3 ;  /* 0x000000020000780c */ /* 0x000fe40005f65670 */
[----:B------:R-:W-:Y:S02]  /*12c0*/  LOP3.LUT R0, R83, 0x1f, RZ, 0xc0, !PT ;  /* 0x0000001f53007812 */ /* 0x000fe400078ec0ff */
[----:B------:R-:W1:Y:S04]  /*12d0*/  LDCU UR39, c[0x0][0xc24] ;  /* 0x00018480ff2777ac */ /* 0x000e680008000800 */
[----:B------:R-:W-:Y:S05]  /*12e0*/  BRA.U UP0, `(.L_x_16) ;  /* 0x0000001900807547 */ /* 0x000fea000b800000 */
[----:B------:R-:W2:Y:S01]  /*12f0*/  LDCU UR5, c[0x0][0x388] ;  /* 0x00007100ff0577ac */ /* 0x000ea20008000800 */
[----:B------:R-:W-:Y:S01]  /*1300*/  PLOP3.LUT P1, PT, PT, PT, UP3, 0x80, 0x8 ;  /* 0x000000000008781c */ /* 0x000fe20003f2f038 */
[----:B------:R-:W-:Y:S01]  /*1310*/  IMAD.MOV.U32 R2, RZ, RZ, RZ ;  /* 0x000000ffff027224 */ /* 0x000fe200078e00ff */
[----:B------:R-:W-:Y:S01]  /*1320*/  ISETP.EQ.OR P2, PT, R0, RZ, P3 ;  /* 0x000000ff0000720c */ /* 0x000fe20001f42670 */
[----:B------:R-:W3:Y:S01]  /*1330*/  LDCU UR8, c[0x0][0x38c] ;  /* 0x00007180ff0877ac */ /* 0x000ee20008000800 */
[----:B------:R-:W-:Y:S01]  /*1340*/  PLOP3.LUT P1, PT, P1, PT, PT, 0x8, 0x80 ;  /* 0x000000000080781c */ /* 0x000fe20000f2e170 */
[----:B------:R-:W4:Y:S01]  /*1350*/  LDCU.64 UR6, c[0x0][0x390] ;  /* 0x00007200ff0677ac */ /* 0x000f220008000a00 */
[----:B------:R-:W1:Y:S01]  /*1360*/  LDCU UR53, c[0x0][0x370] ;  /* 0x00006e00ff3577ac */ /* 0x000e620008000800 */
[----:B------:R-:W1:Y:S01]  /*1370*/  LDCU.64 UR42, c[0x0][0x348] ;  /* 0x00006900ff2a77ac */ /* 0x000e620008000a00 */
[----:B--2---:R-:W-:Y:S01]  /*1380*/  UIADD3 UR5, UPT, UPT, UR5, 0x3f, URZ ;  /* 0x0000003f05057890 */ /* 0x004fe2000fffe0ff */
[----:B------:R-:W2:Y:S03]  /*1390*/  LDCU UR52, c[0x0][0x374] ;  /* 0x00006e80ff3477ac */ /* 0x000ea60008000800 */
[----:B------:R-:W-:Y:S01]  /*13a0*/  USHF.R.S32.HI UR4, URZ, 0x1f, UR5 ;  /* 0x0000001fff047899 */ /* 0x000fe20008011405 */
[----:B------:R-:W-:Y:S01]  /*13b0*/  UMOV UR26, 0x1 ;  /* 0x00000001001a7882 */ /* 0x000fe20000000000 */
[----:B------:R-:W-:-:S02]  /*13c0*/  UMOV UR30, URZ ;  /* 0x000000ff001e7c82 */ /* 0x000fc40008000000 */
[----:B------:R-:W-:Y:S01]  /*13d0*/  ULEA.HI UR4, UR4, UR5, URZ, 0x6 ;  /* 0x0000000504047291 */ /* 0x000fe2000f8f30ff */
[----:B------:R-:W-:Y:S01]  /*13e0*/  UMOV UR31, URZ ;  /* 0x000000ff001f7c82 */ /* 0x000fe20008000000 */
[----:B------:R-:W-:Y:S02]  /*13f0*/  UMOV UR38, URZ ;  /* 0x000000ff00267c82 */ /* 0x000fe40008000000 */
[----:B------:R-:W-:-:S04]  /*1400*/  USHF.R.S32.HI UR4, URZ, 0x6, UR4 ;  /* 0x00000006ff047899 */ /* 0x000fc80008011404 */
[----:B---3--:R-:W-:-:S04]  /*1410*/  UIMAD UR4, UR4, UR8, URZ ;  /* 0x00000008040472a4 */ /* 0x008fc8000f8e02ff */
[----:B----4-:R-:W-:-:S04]  /*1420*/  UIMAD UR4, UR4, UR6, URZ ;  /* 0x00000006040472a4 */ /* 0x010fc8000f8e02ff */
[----:B------:R-:W-:-:S04]  /*1430*/  UIMAD UR54, UR4, UR7, URZ ;  /* 0x00000007043672a4 */ /* 0x000fc8000f8e02ff */
[----:B------:R-:W-:Y:S02]  /*1440*/  UISETP.NE.AND UP1, UPT, UR54, URZ, UPT ;  /* 0x000000ff3600728c */ /* 0x000fe4000bf25270 */
[----:B------:R-:W-:-:S04]  /*1450*/  UISETP.LT.U32.AND UP0, UPT, UR54, 0x6, UPT ;  /* 0x000000063600788c */ /* 0x000fc8000bf01070 */
[----:B------:R-:W-:-:S04]  /*1460*/  USEL UR4, UR54, 0x6, UP0 ;  /* 0x0000000636047887 */ /* 0x000fc80008000000 */
[----:B------:R-:W-:Y:S02]  /*1470*/  UIADD3 UR5, UPT, UPT, UR4, -0x1, URZ ;  /* 0xffffffff04057890 */ /* 0x000fe4000fffe0ff */
[----:B------:R-:W-:Y:S02]  /*1480*/  @!UP1 UIADD3 UR5, UPT, UPT, UR4, URZ, URZ ;  /* 0x000000ff04059290 */ /* 0x000fe4000fffe0ff */
[----:B------:R-:W-:Y:S02]  /*1490*/  UIADD3 UR50, UPT, UPT, UR54, -UR4, URZ ;  /* 0x8000000436327290 */ /* 0x000fe4000fffe0ff */
[----:B-12---:R-:W-:-:S12]  /*14a0*/  UIADD3 UR55, UPT, UPT, UR5, 0x1, URZ ;  /* 0x0000000105377890 */ /* 0x006fd8000fffe0ff */
.L_x_32:
[----:B------:R-:W1:Y:S01]  /*14b0*/  S2UR UR36, SR_CgaCtaId ;  /* 0x00000000002479c3 */ /* 0x000e620000008800 */
[----:B------:R-:W-:Y:S01]  /*14c0*/  UMOV UR4, 0x400 ;  /* 0x0000040000047882 */ /* 0x000fe20000000000 */
[----:B------:R-:W-:Y:S01]  /*14d0*/  MOV R0, UR26 ;  /* 0x0000001a00007c02 */ /* 0x000fe20008000f00 */
[----:B------:R-:W-:Y:S02]  /*14e0*/  UISETP.NE.AND UP0, UPT, UR54, URZ, UPT ;  /* 0x000000ff3600728c */ /* 0x000fe4000bf05270 */
[----:B------:R-:W-:Y:S01]  /*14f0*/  USHF.L.U32 UR44, UR51, 0x7, URZ ;  /* 0x00000007332c7899 */ /* 0x000fe200080006ff */
[----:B------:R-:W-:Y:S01]  /*1500*/  SHF.L.U32 R0, R0, 0x1f, RZ ;  /* 0x0000001f00007819 */ /* 0x000fe200000006ff */
[----:B------:R-:W-:Y:S01]  /*1510*/  USHF.L.U32 UR19, UR24, 0x7, URZ ;  /* 0x0000000718137899 */ /* 0x000fe200080006ff */
[----:B------:R-:W-:Y:S01]  /*1520*/  UMOV UR27, URZ ;  /* 0x000000ff001b7c82 */ /* 0x000fe20008000000 */
[----:B------:R-:W-:Y:S01]  /*1530*/  UMOV UR22, URZ ;  /* 0x000000ff00167c82 */ /* 0x000fe20008000000 */
[----:B------:R-:W-:Y:S01]  /*1540*/  UMOV UR21, URZ ;  /* 0x000000ff00157c82 */ /* 0x000fe20008000000 */
[----:B------:R-:W-:Y:S01]  /*1550*/  UMOV UR20, URZ ;  /* 0x000000ff00147c82 */ /* 0x000fe20008000000 */
[----:B-1----:R-:W-:-:S04]  /*1560*/  ULEA UR36, UR36, UR4, 0x18 ;  /* 0x0000000424247291 */ /* 0x002fc8000f8ec0ff */
[----:B------:R-:W-:-:S09]  /*1570*/  ULEA UR4, UR30, UR36, 0x3 ;  /* 0x000000241e047291 */ /* 0x000fd2000f8e18ff */
[----:B------:R1:W2:Y:S01]  /*1580*/  SYNCS.PHASECHK.TRANS64.TRYWAIT P0, [UR4+0x30], R0 ;  /* 0x00003000ff0075a7 */ /* 0x0002a20008001104 */
[----:B------:R-:W-:Y:S05]  /*1590*/  BRA.U !UP0, `(.L_x_17) ;  /* 0x0000000508947547 */ /* 0x000fea000b800000 */
[----:B------:R-:W3:Y:S01]  /*15a0*/  LDCU.128 UR12, c[0x0][0x480] ;  /* 0x00009000ff0c77ac */ /* 0x000ee20008000c00 */
[----:B------:R-:W4:Y:S01]  /*15b0*/  LDCU.128 UR8, c[0x0][0x490] ;  /* 0x00009200ff0877ac */ /* 0x000f220008000c00 */
[----:B------:R-:W1:Y:S01]  /*15c0*/  LDCU.64 UR20, c[0x0][0x4c0] ;  /* 0x00009800ff1477ac */ /* 0x000e620008000a00 */
[----:B------:R-:W1:Y:S01]  /*15d0*/  LDCU.64 UR16, c[0x0][0x4f0] ;  /* 0x00009e00ff1077ac */ /* 0x000e620008000a00 */
[----:B------:R-:W1:Y:S01]  /*15e0*/  LDCU UR18, c[0x0][0x4c8] ;  /* 0x00009900ff1277ac */ /* 0x000e620008000800 */
[----:B---3--:R-:W-:Y:S02]  /*15f0*/  UIMAD.WIDE.U32 UR4, UR44, UR13, URZ ;  /* 0x0000000d2c0472a5 */ /* 0x008fe4000f8e00ff */
[----:B------:R-:W-:Y:S02]  /*1600*/  UISETP.NE.AND UP0, UPT, UR12, 0x1, UPT ;  /* 0x000000010c00788c */ /* 0x000fe4000bf05270 */
[----:B------:R-:W-:Y:S01]  /*1610*/  USHF.R.U32.HI UR5, URZ, UR14, UR5 ;  /* 0x0000000eff057299 */ /* 0x000fe20008011605 */
[----:B------:R-:W3:Y:S03]  /*1620*/  LDCU UR45, c[0x0][0x38c] ;  /* 0x00007180ff2d77ac */ /* 0x000ee60008000800 */
[----:B------:R-:W-:-:S02]  /*1630*/  USEL UR5, UR44, UR5, !UP0 ;  /* 0x000000052c057287 */ /* 0x000fc4000c000000 */
[----:B------:R-:W-:Y:S02]  /*1640*/  UISETP.NE.AND UP0, UPT, UR15, 0x1, UPT ;  /* 0x000000010f00788c */ /* 0x000fe4000bf05270 */
[----:B----4-:R-:W-:Y:S01]  /*1650*/  UIMAD.WIDE.U32 UR6, UR5, UR8, URZ ;  /* 0x00000008050672a5 */ /* 0x010fe2000f8e00ff */
[----:B------:R-:W4:Y:S01]  /*1660*/  LDCU UR8, c[0x0][0x4a0] ;  /* 0x00009400ff0877ac */ /* 0x000f220008000800 */
[----:B------:R-:W1:Y:S05]  /*1670*/  LDCU UR23, c[0x0][0x4cc] ;  /* 0x00009980ff1777ac */ /* 0x000e6a0008000800 */
[----:B------:R-:W-:Y:S01]  /*1680*/  UMOV UR4, UR7 ;  /* 0x0000000700047c82 */ /* 0x000fe20008000000 */
[----:B------:R-:W1:Y:S01]  /*1690*/  LDCU.64 UR40, c[0x0][0x390] ;  /* 0x00007200ff2877ac */ /* 0x000e620008000a00 */
[----:B------:R-:W-:Y:S01]  /*16a0*/  USHF.R.U32.HI UR4, URZ, UR9, UR4 ;  /* 0x00000009ff047299 */ /* 0x000fe20008011604 */
[----:B------:R-:W1:Y:S03]  /*16b0*/  LDCU UR9, c[0x0][0x4ec] ;  /* 0x00009d80ff0977ac */ /* 0x000e660008000800 */
[----:B------:R-:W-:-:S02]  /*16c0*/  USEL UR4, UR5, UR4, !UP0 ;  /* 0x0000000405047287 */ /* 0x000fc4000c000000 */
[----:B------:R-:W-:Y:S02]  /*16d0*/  UISETP.NE.AND UP0, UPT, UR10, 0x1, UPT ;  /* 0x000000010a00788c */ /* 0x000fe4000bf05270 */
[----:B------:R-:W-:Y:S01]  /*16e0*/  UIMAD.WIDE.U32 UR6, UR4, UR11, URZ ;  /* 0x0000000b040672a5 */ /* 0x000fe2000f8e00ff */
[----:B------:R-:W1:Y:S01]  /*16f0*/  LDCU.64 UR24, c[0x0][0x4d0] ;  /* 0x00009a00ff1877ac */ /* 0x000e620008000a00 */
[----:B------:R-:W-:-:S05]  /*1700*/  UIADD3 UR38, UPT, UPT, UR55, UR31, URZ ;  /* 0x0000001f37267290 */ /* 0x000fca000fffe0ff */
[----:B------:R-:W-:Y:S01]  /*1710*/  UMOV UR6, UR7 ;  /* 0x0000000700067c82 */ /* 0x000fe20008000000 */
[----:B------:R-:W-:Y:S02]  /*1720*/  UIADD3 UR7, UPT, UPT, -UR4, URZ, URZ ;  /* 0x000000ff04077290 */ /* 0x000fe4000fffe1ff */
[----:B----4-:R-:W-:Y:S02]  /*1730*/  USHF.R.U32.HI UR6, URZ, UR8, UR6 ;  /* 0x00000008ff067299 */ /* 0x010fe40008011606 */
[----:B------:R-:W-:Y:S02]  /*1740*/  UIADD3 UR8, UPT, UPT, -UR5, URZ, URZ ;  /* 0x000000ff05087290 */ /* 0x000fe4000fffe1ff */
[----:B------:R-:W-:Y:S02]  /*1750*/  USEL UR14, UR4, UR6, !UP0 ;  /* 0x00000006040e7287 */ /* 0x000fe4000c000000 */
[----:B------:R-:W-:Y:S02]  /*1760*/  UIMAD UR7, UR15, UR7, UR5 ;  /* 0x000000070f0772a4 */ /* 0x000fe4000f8e0205 */
[----:B------:R-:W-:-:S02]  /*1770*/  UIADD3 UR6, UPT, UPT, -UR14, URZ, URZ ;  /* 0x000000ff0e067290 */ /* 0x000fc4000fffe1ff */
[----:B------:R-:W-:Y:S02]  /*1780*/  UIMAD UR8, UR12, UR8, UR44 ;  /* 0x000000080c0872a4 */ /* 0x000fe4000f8e022c */
[----:B------:R-:W-:Y:S02]  /*1790*/  UIMAD UR13, UR10, UR6, UR4 ;  /* 0x000000060a0d72a4 */ /* 0x000fe4000f8e0204 */
[----:B-1----:R-:W-:Y:S02]  /*17a0*/  UIMAD UR11, UR8, UR20, UR9 ;  /* 0x00000014080b72a4 */ /* 0x002fe4000f8e0209 */
[----:B------:R-:W-:Y:S01]  /*17b0*/  UIMAD UR12, UR7, UR21, UR16 ;  /* 0x00000015070c72a4 */ /* 0x000fe2000f8e0210 */
[----:B------:R-:W1:Y:S02]  /*17c0*/  LDCU.64 UR4, c[0x0][0x4f8] ;  /* 0x00009f00ff0477ac */ /* 0x000e640008000a00 */
[----:B------:R-:W4:Y:S01]  /*17d0*/  LDCU UR6, c[0x0][0x500] ;  /* 0x0000a000ff0677ac */ /* 0x000f220008000800 */
[----:B------:R-:W-:Y:S01]  /*17e0*/  UIMAD UR13, UR13, UR18, UR17 ;  /* 0x000000120d0d72a4 */ /* 0x000fe2000f8e0211 */
[----:B------:R-:W-:Y:S01]  /*17f0*/  UMOV UR27, URZ ;  /* 0x000000ff001b7c82 */ /* 0x000fe20008000000 */
[----:B------:R-:W-:Y:S01]  /*1800*/  UMOV UR7, UR30 ;  /* 0x0000001e00077c82 */ /* 0x000fe20008000000 */
[----:B------:R-:W-:Y:S01]  /*1810*/  UMOV UR20, URZ ;  /* 0x000000ff00147c82 */ /* 0x000fe20008000000 */
[----:B------:R-:W-:Y:S01]  /*1820*/  UMOV UR21, URZ ;  /* 0x000000ff00157c82 */ /* 0x000fe20008000000 */
[----:B---3--:R-:W-:-:S07]  /*1830*/  UMOV UR22, URZ ;  /* 0x000000ff00167c82 */ /* 0x008fce0008000000 */
.L_x_22:
[----:B------:R-:W-:Y:S01]  /*1840*/  @!P3 MOV R3, 0x8000 ;  /* 0x000080000003b802 */ /* 0x000fe20000000f00 */
[----:B------:R-:W-:Y:S01]  /*1850*/  ULEA UR9, UR7, UR36, 0x3 ;  /* 0x0000002407097291 */ /* 0x000fe2000f8e18ff */
[----:B--2---:R-:W-:Y:S11]  /*1860*/  @P0 BRA `(.L_x_18) ;  /* 0x0000000000100947 */ /* 0x004ff60003800000 */
[----:B------:R-:W-:Y:S04]  /*1870*/  MOV R4, UR26 ;  /* 0x0000001a00047c02 */ /* 0x000fe80008000f00 */
[----:B------:R-:W-:Y:S04]  /*1880*/  SHF.L.U32 R4, R4, 0x1f, RZ ;  /* 0x0000001f04047819 */ /* 0x000fe800000006ff */
[----:B------:R-:W2:Y:S02]  /*1890*/  SYNCS.PHASECHK.TRANS64.TRYWAIT P0, [UR9+0x30], R4 ;  /* 0x00003004ff0075a7 */ /* 0x000ea40008001109 */
[----:B--2---:R-:W-:Y:S05]  /*18a0*/  @!P0 BRA `(.L_x_19) ;  /* 0x0000008000388947 */ /* 0x004fea0003800000 */
.L_x_18:
[----:B------:R3:W-:Y:S01]  /*18b0*/  @!P3 SYNCS.ARRIVE.TRANS64 RZ, [UR9], R3 ;  /* 0x00000003ffffb9a7 */ /* 0x0007e20008000009 */
[----:B------:R-:W-:Y:S04]  /*18c0*/  BSSY.RECONVERGENT B0, `(.L_x_20) ;  /* 0x0000003000007945 */ /* 0x000fe80003800200 */
[----:B------:R-:W-:Y:S05]  /*18d0*/  @P2 BRA `(.L_x_21) ;  /* 0x0000000000042947 */ /* 0x000fea0003800000 */
[----:B-1--4-:R-:W-:Y:S05]  /*18e0*/  BPT.TRAP 0x1 ;  /* 0x000000040000795c */ /* 0x012fea0000300000 */
.L_x_21:
[----:B-1--4-:R-:W-:Y:S05]  /*18f0*/  BSYNC.RECONVERGENT B0 ;  /* 0x0000000000007941 */ /* 0x012fea0003800200 */
.L_x_20:
[----:B------:R-:W-:Y:S02]  /*1900*/  UIADD3 UR8, UPT, UPT, UR7, 0x1, URZ ;  /* 0x0000000107087890 */ /* 0x000fe4000fffe0ff */
[----:B------:R-:W-:Y:S02]  /*1910*/  UIMAD UR15, UR20, UR23, UR4 ;  /* 0x00000017140f72a4 */ /* 0x000fe4000f8e0204 */
[----:B------:R-:W-:Y:S02]  /*1920*/  UISETP.NE.AND UP0, UPT, UR8, 0x6, UPT ;  /* 0x000000060800788c */ /* 0x000fe4000bf05270 */
[----:B------:R-:W-:Y:S02]  /*1930*/  ULEA UR16, UR7, UR36, 0xe ;  /* 0x0000002407107291 */ /* 0x000fe4000f8e70ff */
[----:B------:R-:W-:Y:S02]  /*1940*/  USEL UR10, URZ, 0x1, UP0 ;  /* 0x00000001ff0a7887 */ /* 0x000fe40008000000 */
[----:B------:R-:W-:Y:S02]  /*1950*/  USEL UR30, UR8, URZ, UP0 ;  /* 0x000000ff081e7287 */ /* 0x000fe40008000000 */
[----:B------:R-:W-:Y:S02]  /*1960*/  ULOP3.LUT UR26, UR26, UR10, URZ, 0x3c, !UPT ;  /* 0x0000000a1a1a7292 */ /* 0x000fe4000f8e3cff */
[----:B------:R-:W-:Y:S02]  /*1970*/  ULEA UR8, UR30, UR36, 0x3 ;  /* 0x000000241e087291 */ /* 0x000fe4000f8e18ff */
[----:B------:R-:W-:Y:S02]  /*1980*/  UIADD3 UR34, UP0, UPT, UR42, 0x80, URZ ;  /* 0x000000802a227890 */ /* 0x000fe4000ff1e0ff */
[----:B------:R-:W-:Y:S01]  /*1990*/  USHF.L.U32 UR10, UR27, 0x6, URZ ;  /* 0x000000061b0a7899 */ /* 0x000fe200080006ff */
[----:B--2---:R-:W-:Y:S01]  /*19a0*/  MOV R0, UR26 ;  /* 0x0000001a00007c02 */ /* 0x004fe20008000f00 */
[----:B------:R-:W-:Y:S02]  /*19b0*/  UIADD3.X UR35, UPT, UPT, URZ, UR43, URZ, UP0, !UPT ;  /* 0x0000002bff237290 */ /* 0x000fe400087fe4ff */
[----:B------:R-:W-:Y:S01]  /*19c0*/  UIADD3 UR32, UP3, UPT, UR42, 0x200, URZ ;  /* 0x000002002a207890 */ /* 0x000fe2000ff7e0ff */
[----:B------:R-:W-:Y:S01]  /*19d0*/  SHF.L.U32 R0, R0, 0x1f, RZ ;  /* 0x0000001f00007819 */ /* 0x000fe200000006ff */
[----:B------:R-:W-:Y:S02]  /*19e0*/  UIADD3 UR37, UPT, UPT, UR20, 0x1, URZ ;  /* 0x0000000114257890 */ /* 0x000fe4000fffe0ff */
[----:B------:R-:W-:Y:S01]  /*19f0*/  UIADD3.X UR33, UPT, UPT, URZ, UR43, URZ, UP3, !UPT ;  /* 0x0000002bff217290 */ /* 0x000fe20009ffe4ff */
[----:B------:R1:W2:Y:S01]  /*1a00*/  SYNCS.PHASECHK.TRANS64.TRYWAIT P0, [UR8+0x30], R0 ;  /* 0x00003000ff0075a7 */ /* 0x0002a20008001108 */
[----:B------:R-:W-:Y:S02]  /*1a10*/  UIMAD UR8, UR21, UR24, UR5 ;  /* 0x00000018150872a4 */ /* 0x000fe4000f8e0205 */
[----:B------:R-:W-:Y:S02]  /*1a20*/  UIMAD UR7, UR22, UR25, UR6 ;  /* 0x00000019160772a4 */ /* 0x000fe4000f8e0206 */
[----:B------:R-:W-:Y:S02]  /*1a30*/  ULEA UR15, UR8, UR15, 0x5 ;  /* 0x0000000f080f7291 */ /* 0x000fe4000f8e28ff */
[----:B------:R-:W-:Y:S02]  /*1a40*/  UIADD3 UR8, UPT, UPT, UR16, 0x8400, URZ ;  /* 0x0000840010087890 */ /* 0x000fe4000fffe0ff */
[----:B------:R-:W-:Y:S02]  /*1a50*/  ULEA UR7, UR7, UR15, 0xa ;  /* 0x0000000f07077291 */ /* 0x000fe4000f8e50ff */
[----:B------:R-:W-:Y:S02]  /*1a60*/  UIADD3 UR16, UPT, UPT, UR16, 0x20400, URZ ;  /* 0x0002040010107890 */ /* 0x000fe4000fffe0ff */
[----:B------:R-:W-:Y:S02]  /*1a70*/  UPRMT UR7, UR7, 0x5410, URZ ;  /* 0x0000541007077896 */ /* 0x000fe400080000ff */
[----:B------:R-:W-:Y:S02]  /*1a80*/  UISETP.NE.AND UP2, UPT, UR37, UR45, UPT ;  /* 0x0000002d2500728c */ /* 0x000fe4000bf45270 */
[----:B------:R-:W-:Y:S02]  /*1a90*/  UIADD3 UR29, UPT, UPT, UR21, 0x1, URZ ;  /* 0x00000001151d7890 */ /* 0x000fe4000fffe0ff */
[----:B------:R-:W-:Y:S02]  /*1aa0*/  UIADD3 UR28, UPT, UPT, UR22, 0x1, URZ ;  /* 0x00000001161c7890 */ /* 0x000fe4000fffe0ff */
[----:B------:R-:W-:Y:S01]  /*1ab0*/  UIADD3 UR31, UPT, UPT, UR31, 0x1, URZ ;  /* 0x000000011f1f7890 */ /* 0x000fe2000fffe0ff */
[----:B------:R4:W-:Y:S01]  /*1ac0*/  UTMALDG.5D.IM2COL [UR8], [UR34], UR7 ;  /* 0x00000008220073b4 */ /* 0x0009e20008060007 */
[----:B------:R-:W-:Y:S01]  /*1ad0*/  UMOV UR46, 0x0 ;  /* 0x00000000002e7882 */ /* 0x000fe20000000000 */
[----:B------:R-:W-:Y:S01]  /*1ae0*/  UMOV UR47, 0x10000000 ;  /* 0x10000000002f7882 */ /* 0x000fe20000000000 */
[----:B------:R-:W-:Y:S01]  /*1af0*/  UMOV UR17, UR9 ;  /* 0x0000000900117c82 */ /* 0x000fe20008000000 */
[----:B------:R-:W-:Y:S01]  /*1b00*/  @UP2 UIADD3 UR29, UPT, UPT, UR21, URZ, URZ ;  /* 0x000000ff151d2290 */ /* 0x000fe2000fffe0ff */
[----:B------:R-:W-:Y:S03]  /*1b10*/  UMOV UR18, UR10 ;  /* 0x0000000a00127c82 */ /* 0x000fe60008000000 */
[----:B------:R-:W-:Y:S01]  /*1b20*/  UISETP.NE.AND UP1, UPT, UR29, UR40, UPT ;  /* 0x000000281d00728c */ /* 0x000fe2000bf25270 */
[----:B------:R3:W-:Y:S10]  /*1b30*/  UTMALDG.5D [UR16], [UR32], desc[UR46] ;  /* 0x00002e10200075b4 */ /* 0x0007f40008021000 */
[----:B------:R-:W-:Y:S04]  /*1b40*/  @UP1 UIADD3 UR28, UPT, UPT, UR22, URZ, URZ ;  /* 0x000000ff161c1290 */ /* 0x000fe8000fffe0ff */
[----:B------:R-:W-:Y:S02]  /*1b50*/  UISETP.NE.AND UP0, UPT, UR28, UR41, UPT ;  /* 0x000000291c00728c */ /* 0x000fe4000bf05270 */
[----:B----4-:R-:W-:Y:S09]  /*1b60*/  UIADD3 UR8, UPT, UPT, UR27, 0x1, URZ ;  /* 0x000000011b087890 */ /* 0x010ff2000fffe0ff */
[----:B------:R-:W-:Y:S01]  /*1b70*/  @UP0 UIADD3 UR8, UPT, UPT, UR27, URZ, URZ ;  /* 0x000000ff1b080290 */ /* 0x000fe2000fffe0ff */
[----:B------:R-:W-:Y:S06]  /*1b80*/  UMOV UR7, UR30 ;  /* 0x0000001e00077c82 */ /* 0x000fec0008000000 */
[----:B------:R-:W-:Y:S01]  /*1b90*/  UMOV UR27, UR8 ;  /* 0x00000008001b7c82 */ /* 0x000fe20008000000 */
[----:B---3--:R-:W-:Y:S02]  /*1ba0*/  USEL UR22, UR28, URZ, UP0 ;  /* 0x000000ff1c167287 */ /* 0x008fe40008000000 */
[----:B------:R-:W-:Y:S02]  /*1bb0*/  UISETP.NE.AND UP0, UPT, UR31, UR38, UPT ;  /* 0x000000261f00728c */ /* 0x000fe4000bf05270 */
[----:B------:R-:W-:Y:S02]  /*1bc0*/  USEL UR20, UR37, URZ, UP2 ;  /* 0x000000ff25147287 */ /* 0x000fe40009000000 */
[----:B------:R-:W-:Y:S05]  /*1bd0*/  USEL UR21, UR29, URZ, UP1 ;  /* 0x000000ff1d157287 */ /* 0x000fea0008800000 */
[----:B-1----:R-:W-:Y:S07]  /*1be0*/  BRA.U UP0, `(.L_x_22) ;  /* 0xfffffffd00147547 */ /* 0x002fee000b83ffff */
.L_x_17:
[----:B------:R-:W-:Y:S01]  /*1bf0*/  ULEA UR4, UR30, UR36, 0x3 ;  /* 0x000000241e047291 */ /* 0x000fe2000f8e18ff */
[----:B-1----:R-:W-:Y:S01]  /*1c00*/  MOV R0, UR26 ;  /* 0x0000001a00007c02 */ /* 0x002fe20008000f00 */
[----:B------:R-:W-:Y:S01]  /*1c10*/  @!P1 SYNCS.ARRIVE.TRANS64.A1T0 RZ, [UR36+0xa8], RZ ;  /* 0x0000a8ffffff99a7 */ /* 0x000fe20008100024 */
[----:B------:R-:W-:Y:S02]  /*1c20*/  UISETP.GE.AND UP0, UPT, UR50, 0x1, UPT ;  /* 0x000000013200788c */ /* 0x000fe4000bf06270 */
[----:B------:R-:W-:-:S04]  /*1c30*/  SHF.L.U32 R0, R0, 0x1f, RZ ;  /* 0x0000001f00007819 */ /* 0x000fc800000006ff */
[----:B--2---:R1:W2:Y:S03]  /*1c40*/  SYNCS.PHASECHK.TRANS64.TRYWAIT P0, [UR4+0x30], R0 ;  /* 0x00003000ff0075a7 */ /* 0x0042a60008001104 */
[----:B------:R-:W-:Y:S05]  /*1c50*/  BRA.U !UP0, `(.L_x_23) ;  /* 0x00000005088c7547 */ /* 0x000fea000b800000 */
[----:B------:R-:W3:Y:S01]  /*1c60*/  LDCU.128 UR8, c[0x0][0x480] ;  /* 0x00009000ff0877ac */ /* 0x000ee20008000c00 */
[----:B------:R-:W4:Y:S01]  /*1c70*/  LDCU.128 UR32, c[0x0][0x490] ;  /* 0x00009200ff2077ac */ /* 0x000f220008000c00 */
[----:B------:R-:W1:Y:S01]  /*1c80*/  LDCU.64 UR28, c[0x0][0x4c0] ;  /* 0x00009800ff1c77ac */ /* 0x000e620008000a00 */
[----:B------:R-:W1:Y:S01]  /*1c90*/  LDCU UR13, c[0x0][0x4c8] ;  /* 0x00009900ff0d77ac */ /* 0x000e620008000800 */
[----:B------:R-:W1:Y:S01]  /*1ca0*/  LDCU.64 UR16, c[0x0][0x4f0] ;  /* 0x00009e00ff1077ac */ /* 0x000e620008000a00 */
[----:B---3--:R-:W-:Y:S02]  /*1cb0*/  UIMAD.WIDE.U32 UR4, UR44, UR9, URZ ;  /* 0x000000092c0472a5 */ /* 0x008fe4000f8e00ff */
[----:B------:R-:W-:Y:S02]  /*1cc0*/  UISETP.NE.AND UP0, UPT, UR8, 0x1, UPT ;  /* 0x000000010800788c */ /* 0x000fe4000bf05270 */
[----:B------:R-:W-:Y:S01]  /*1cd0*/  USHF.R.U32.HI UR5, URZ, UR10, UR5 ;  /* 0x0000000aff057299 */ /* 0x000fe20008011605 */
[----:B------:R-:W3:Y:S03]  /*1ce0*/  LDCU UR9, c[0x0][0x4a0] ;  /* 0x00009400ff0977ac */ /* 0x000ee60008000800 */
[----:B------:R-:W-:-:S02]  /*1cf0*/  USEL UR5, UR44, UR5, !UP0 ;  /* 0x000000052c057287 */ /* 0x000fc4000c000000 */
[----:B------:R-:W-:Y:S02]  /*1d00*/  UISETP.NE.AND UP0, UPT, UR11, 0x1, UPT ;  /* 0x000000010b00788c */ /* 0x000fe4000bf05270 */
[----:B----4-:R-:W-:Y:S01]  /*1d10*/  UIMAD.WIDE.U32 UR6, UR5, UR32, URZ ;  /* 0x00000020050672a5 */ /* 0x010fe2000f8e00ff */
[----:B------:R-:W1:Y:S01]  /*1d20*/  LDCU UR10, c[0x0][0x4ec] ;  /* 0x00009d80ff0a77ac */ /* 0x000e620008000800 */
[----:B------:R-:W4:Y:S05]  /*1d30*/  LDCU UR46, c[0x0][0x38c] ;  /* 0x00007180ff2e77ac */ /* 0x000f2a0008000800 */
[----:B------:R-:W-:Y:S01]  /*1d40*/  UMOV UR4, UR7 ;  /* 0x0000000700047c82 */ /* 0x000fe20008000000 */
[----:B------:R-:W1:Y:S01]  /*1d50*/  LDCU UR23, c[0x0][0x4cc] ;  /* 0x00009980ff1777ac */ /* 0x000e620008000800 */
[----:B------:R-:W-:Y:S01]  /*1d60*/  USHF.R.U32.HI UR4, URZ, UR33, UR4 ;  /* 0x00000021ff047299 */ /* 0x000fe20008011604 */
[----:B------:R-:W1:Y:S03]  /*1d70*/  LDCU.64 UR40, c[0x0][0x390] ;  /* 0x00007200ff2877ac */ /* 0x000e660008000a00 */
[----:B------:R-:W-:-:S02]  /*1d80*/  USEL UR4, UR5, UR4, !UP0 ;  /* 0x0000000405047287 */ /* 0x000fc4000c000000 */
[----:B------:R-:W-:Y:S02]  /*1d90*/  UISETP.NE.AND UP0, UPT, UR34, 0x1, UPT ;  /* 0x000000012200788c */ /* 0x000fe4000bf05270 */
[----:B------:R-:W-:Y:S01]  /*1da0*/  UIMAD.WIDE.U32 UR6, UR4, UR35, URZ ;  /* 0x00000023040672a5 */ /* 0x000fe2000f8e00ff */
[----:B------:R-:W1:Y:S01]  /*1db0*/  LDCU.64 UR24, c[0x0][0x4d0] ;  /* 0x00009a00ff1877ac */ /* 0x000e620008000a00 */
[----:B------:R-:W-:-:S05]  /*1dc0*/  UIADD3 UR38, UPT, UPT, UR50, UR38, URZ ;  /* 0x0000002632267290 */ /* 0x000fca000fffe0ff */
[----:B------:R-:W-:Y:S01]  /*1dd0*/  UMOV UR6, UR7 ;  /* 0x0000000700067c82 */ /* 0x000fe20008000000 */
[----:B------:R-:W-:Y:S02]  /*1de0*/  UIADD3 UR7, UPT, UPT, -UR5, URZ, URZ ;  /* 0x000000ff05077290 */ /* 0x000fe4000fffe1ff */
[----:B---3--:R-:W-:Y:S02]  /*1df0*/  USHF.R.U32.HI UR6, URZ, UR9, UR6 ;  /* 0x00000009ff067299 */ /* 0x008fe40008011606 */
[----:B------:R-:W-:Y:S02]  /*1e00*/  UIMAD UR7, UR8, UR7, UR44 ;  /* 0x00000007080772a4 */ /* 0x000fe4000f8e022c */
[----:B------:R-:W-:Y:S02]  /*1e10*/  USEL UR14, UR4, UR6, !UP0 ;  /* 0x00000006040e7287 */ /* 0x000fe4000c000000 */
[----:B------:R-:W-:Y:S02]  /*1e20*/  UIADD3 UR6, UPT, UPT, -UR4, URZ, URZ ;  /* 0x000000ff04067290 */ /* 0x000fe4000fffe1ff */
[----:B------:R-:W-:-:S02]  /*1e30*/  UIADD3 UR9, UPT, UPT, -UR14, URZ, URZ ;  /* 0x000000ff0e097290 */ /* 0x000fc4000fffe1ff */
[----:B------:R-:W-:Y:S02]  /*1e40*/  UIMAD UR12, UR11, UR6, UR5 ;  /* 0x000000060b0c72a4 */ /* 0x000fe4000f8e0205 */
[----:B------:R-:W-:Y:S02]  /*1e50*/  UIMAD UR9, UR34, UR9, UR4 ;  /* 0x00000009220972a4 */ /* 0x000fe4000f8e0204 */
[----:B-1----:R-:W-:Y:S01]  /*1e60*/  UIMAD UR11, UR7, UR28, UR10 ;  /* 0x0000001c070b72a4 */ /* 0x002fe2000f8e020a */
[----:B------:R-:W1:Y:S02]  /*1e70*/  LDCU.64 UR4, c[0x0][0x4f8] ;  /* 0x00009f00ff0477ac */ /* 0x000e640008000a00 */
[----:B------:R-:W3:Y:S01]  /*1e80*/  LDCU UR6, c[0x0][0x500] ;  /* 0x0000a000ff0677ac */ /* 0x000ee20008000800 */
[----:B------:R-:W-:Y:S02]  /*1e90*/  UIMAD UR12, UR12, UR29, UR16 ;  /* 0x0000001d0c0c72a4 */ /* 0x000fe4000f8e0210 */
[----:B------:R-:W-:Y:S01]  /*1ea0*/  UIMAD UR13, UR9, UR13, UR17 ;  /* 0x0000000d090d72a4 */ /* 0x000fe2000f8e0211 */
[----:B------:R-:W-:Y:S01]  /*1eb0*/  UMOV UR37, UR50 ;  /* 0x0000003200257c82 */ /* 0x000fe20008000000 */
[----:B----4-:R-:W-:-:S10]  /*1ec0*/  UMOV UR7, UR30 ;  /* 0x0000001e00077c82 */ /* 0x010fd40008000000 */
.L_x_28:
[----:B------:R-:W-:Y:S01]  /*1ed0*/  @!P3 MOV R3, 0x8000 ;  /* 0x000080000003b802 */ /* 0x000fe20000000f00 */
[----:B------:R-:W-:Y:S01]  /*1ee0*/  ULEA UR9, UR7, UR36, 0x3 ;  /* 0x0000002407097291 */ /* 0x000fe2000f8e18ff */
[----:B--2---:R-:W-:Y:S11]  /*1ef0*/  @P0 BRA `(.L_x_24) ;  /* 0x0000000000100947 */ /* 0x004ff60003800000 */
[----:B------:R-:W-:Y:S04]  /*1f00*/  MOV R4, UR26 ;  /* 0x0000001a00047c02 */ /* 0x000fe80008000f00 */
[----:B------:R-:W-:Y:S04]  /*1f10*/  SHF.L.U32 R4, R4, 0x1f, RZ ;  /* 0x0000001f04047819 */ /* 0x000fe800000006ff */
[----:B------:R-:W2:Y:S02]  /*1f20*/  SYNCS.PHASECHK.TRANS64.TRYWAIT P0, [UR9+0x30], R4 ;  /* 0x00003004ff0075a7 */ /* 0x000ea40008001109 */
[----:B--2---:R-:W-:Y:S05]  /*1f30*/  @!P0 BRA `(.L_x_25) ;  /* 0x0000007800ac8947 */ /* 0x004fea0003800000 */
.L_x_24:
[----:B------:R4:W-:Y:S01]  /*1f40*/  @!P3 SYNCS.ARRIVE.TRANS64 RZ, [UR9], R3 ;  /* 0x00000003ffffb9a7 */ /* 0x0009e20008000009 */
[----:B------:R-:W-:Y:S04]  /*1f50*/  BSSY.RECONVERGENT B0, `(.L_x_26) ;  /* 0x0000003000007945 */ /* 0x000fe80003800200 */
[----:B------:R-:W-:Y:S05]  /*1f60*/  @P2 BRA `(.L_x_27) ;  /* 0x0000000000042947 */ /* 0x000fea0003800000 */
[----:B-1-3--:R-:W-:Y:S05]  /*1f70*/  BPT.TRAP 0x1 ;  /* 0x000000040000795c */ /* 0x00afea0000300000 */
.L_x_27:
[----:B-1-3--:R-:W-:Y:S05]  /*1f80*/  BSYNC.RECONVERGENT B0 ;  /* 0x0000000000007941 */ /* 0x00afea0003800200 */
.L_x_26:
[----:B------:R-:W-:Y:S02]  /*1f90*/  UIADD3 UR8, UPT, UPT, UR7, 0x1, URZ ;  /* 0x0000000107087890 */ /* 0x000fe4000fffe0ff */
[----:B------:R-:W-:Y:S02]  /*1fa0*/  UIMAD UR16, UR20, UR23, UR4 ;  /* 0x00000017141072a4 */ /* 0x000fe4000f8e0204 */
[----:B------:R-:W-:Y:S02]  /*1fb0*/  UISETP.NE.AND UP0, UPT, UR8, 0x6, UPT ;  /* 0x000000060800788c */ /* 0x000fe4000bf05270 */
[----:B------:R-:W-:Y:S02]  /*1fc0*/  UIMAD UR15, UR21, UR24, UR5 ;  /* 0x00000018150f72a4 */ /* 0x000fe4000f8e0205 */
[----:B------:R-:W-:Y:S02]  /*1fd0*/  USEL UR10, URZ, 0x1, UP0 ;  /* 0x00000001ff0a7887 */ /* 0x000fe40008000000 */
[----:B------:R-:W-:Y:S02]  /*1fe0*/  USEL UR30, UR8, URZ, UP0 ;  /* 0x000000ff081e7287 */ /* 0x000fe40008000000 */
[----:B------:R-:W-:Y:S02]  /*1ff0*/  ULOP3.LUT UR26, UR26, UR10, URZ, 0x3c, !UPT ;  /* 0x0000000a1a1a7292 */ /* 0x000fe4000f8e3cff */
[----:B------:R-:W-:Y:S02]  /*2000*/  ULEA UR8, UR30, UR36, 0x3 ;  /* 0x000000241e087291 */ /* 0x000fe4000f8e18ff */
[----:B------:R-:W-:Y:S02]  /*2010*/  ULEA UR18, UR7, UR36, 0xe ;  /* 0x0000002407127291 */ /* 0x000fe4000f8e70ff */
[----:B------:R-:W-:Y:S01]  /*2020*/  UIMAD UR7, UR22, UR25, UR6 ;  /* 0x00000019160772a4 */ /* 0x000fe2000f8e0206 */
[----:B--2---:R-:W-:Y:S01]  /*2030*/  MOV R0, UR26 ;  /* 0x0000001a00007c02 */ /* 0x004fe20008000f00 */
[----:B------:R-:W-:Y:S02]  /*2040*/  ULEA UR15, UR15, UR16, 0x5 ;  /* 0x000000100f0f7291 */ /* 0x000fe4000f8e28ff */
[----:B------:R-:W-:Y:S01]  /*2050*/  UIADD3 UR34, UP0, UPT, UR42, 0x80, URZ ;  /* 0x000000802a227890 */ /* 0x000fe2000ff1e0ff */
[----:B------:R-:W-:Y:S01]  /*2060*/  SHF.L.U32 R0, R0, 0x1f, RZ ;  /* 0x0000001f00007819 */ /* 0x000fe200000006ff */
[----:B------:R-:W-:Y:S02]  /*2070*/  ULEA UR7, UR7, UR15, 0xa ;  /* 0x0000000f07077291 */ /* 0x000fe4000f8e50ff */
[----:B------:R-:W-:Y:S01]  /*2080*/  USHF.L.U32 UR10, UR27, 0x6, URZ ;  /* 0x000000061b0a7899 */ /* 0x000fe200080006ff */
[----:B------:R1:W2:Y:S01]  /*2090*/  SYNCS.PHASECHK.TRANS64.TRYWAIT P0, [UR8+0x30], R0 ;  /* 0x00003000ff0075a7 */ /* 0x0002a20008001108 */
[----:B------:R-:W-:Y:S02]  /*20a0*/  UIADD3.X UR35, UPT, UPT, URZ, UR43, URZ, UP0, !UPT ;  /* 0x0000002bff237290 */ /* 0x000fe400087fe4ff */
[----:B------:R-:W-:Y:S02]  /*20b0*/  UIADD3 UR8, UPT, UPT, UR18, 0x8400, URZ ;  /* 0x0000840012087890 */ /* 0x000fe4000fffe0ff */
[----:B------:R-:W-:Y:S02]  /*20c0*/  UPRMT UR7, UR7, 0x5410, URZ ;  /* 0x0000541007077896 */ /* 0x000fe400080000ff */
[----:B------:R-:W-:Y:S02]  /*20d0*/  UIADD3 UR32, UP3, UPT, UR42, 0x200, URZ ;  /* 0x000002002a207890 */ /* 0x000fe4000ff7e0ff */
[----:B------:R-:W-:Y:S02]  /*20e0*/  UIADD3 UR16, UPT, UPT, UR18, 0x20400, URZ ;  /* 0x0002040012107890 */ /* 0x000fe4000fffe0ff */
[----:B------:R-:W-:Y:S02]  /*20f0*/  UIADD3.X UR33, UPT, UPT, URZ, UR43, URZ, UP3, !UPT ;  /* 0x0000002bff217290 */ /* 0x000fe40009ffe4ff */
[----:B------:R-:W-:Y:S01]  /*2100*/  UIADD3 UR31, UPT, UPT, UR20, 0x1, URZ ;  /* 0x00000001141f7890 */ /* 0x000fe2000fffe0ff */
[----:B------:R3:W-:Y:S01]  /*2110*/  UTMALDG.5D.IM2COL [UR8], [UR34], UR7 ;  /* 0x00000008220073b4 */ /* 0x0007e20008060007 */
[----:B------:R-:W-:Y:S02]  /*2120*/  UIADD3 UR29, UPT, UPT, UR21, 0x1, URZ ;  /* 0x00000001151d7890 */ /* 0x000fe4000fffe0ff */
[----:B------:R-:W-:Y:S02]  /*2130*/  UISETP.NE.AND UP2, UPT, UR31, UR46, UPT ;  /* 0x0000002e1f00728c */ /* 0x000fe4000bf45270 */
[----:B------:R-:W-:Y:S01]  /*2140*/  UIADD3 UR28, UPT, UPT, UR22, 0x1, URZ ;  /* 0x00000001161c7890 */ /* 0x000fe2000fffe0ff */
[----:B------:R-:W-:Y:S01]  /*2150*/  UMOV UR44, 0x0 ;  /* 0x00000000002c7882 */ /* 0x000fe20000000000 */
[----:B------:R-:W-:Y:S01]  /*2160*/  UMOV UR45, 0x10000000 ;  /* 0x10000000002d7882 */ /* 0x000fe20000000000 */
[----:B------:R-:W-:Y:S01]  /*2170*/  UMOV UR17, UR9 ;  /* 0x0000000900117c82 */ /* 0x000fe20008000000 */
[----:B------:R-:W-:Y:S02]  /*2180*/  UMOV UR18, UR10 ;  /* 0x0000000a00127c82 */ /* 0x000fe40008000000 */
[----:B------:R4:W-:Y:S03]  /*2190*/  UTMALDG.5D [UR16], [UR32], desc[UR44] ;  /* 0x00002c10200075b4 */ /* 0x0009e60008021000 */
[----:B------:R-:W-:Y:S04]  /*21a0*/  @UP2 UIADD3 UR29, UPT, UPT, UR21, URZ, URZ ;  /* 0x000000ff151d2290 */ /* 0x000fe8000fffe0ff */
[----:B------:R-:W-:Y:S11]  /*21b0*/  UISETP.NE.AND UP1, UPT, UR29, UR40, UPT ;  /* 0x000000281d00728c */ /* 0x000ff6000bf25270 */
[----:B------:R-:W-:Y:S04]  /*21c0*/  @UP1 UIADD3 UR28, UPT, UPT, UR22, URZ, URZ ;  /* 0x000000ff161c1290 */ /* 0x000fe8000fffe0ff */
[----:B------:R-:W-:Y:S02]  /*21d0*/  UISETP.NE.AND UP0, UPT, UR28, UR41, UPT ;  /* 0x000000291c00728c */ /* 0x000fe4000bf05270 */
[----:B---3--:R-:W-:Y:S02]  /*21e0*/  UIADD3 UR8, UPT, UPT, UR27, 0x1, URZ ;  /* 0x000000011b087890 */ /* 0x008fe4000fffe0ff */
[----:B------:R-:W-:Y:S07]  /*21f0*/  UIADD3 UR7, UPT, UPT, UR37, -0x1, URZ ;  /* 0xffffffff25077890 */ /* 0x000fee000fffe0ff */
[----:B------:R-:W-:Y:S07]  /*2200*/  @UP0 UIADD3 UR8, UPT, UPT, UR27, URZ, URZ ;  /* 0x000000ff1b080290 */ /* 0x000fee000fffe0ff */
[----:B------:R-:W-:Y:S01]  /*2210*/  UMOV UR27, UR8 ;  /* 0x00000008001b7c82 */ /* 0x000fe20008000000 */
[----:B----4-:R-:W-:Y:S02]  /*2220*/  USEL UR22, UR28, URZ, UP0 ;  /* 0x000000ff1c167287 */ /* 0x010fe40008000000 */
[----:B------:R-:W-:Y:S02]  /*2230*/  UISETP.GT.U32.AND UP0, UPT, UR37, 0x1, UPT ;  /* 0x000000012500788c */ /* 0x000fe4000bf04070 */
[----:B------:R-:W-:Y:S02]  /*2240*/  USEL UR20, UR31, URZ, UP2 ;  /* 0x000000ff1f147287 */ /* 0x000fe40009000000 */
[----:B------:R-:W-:Y:S01]  /*2250*/  USEL UR21, UR29, URZ, UP1 ;  /* 0x000000ff1d157287 */ /* 0x000fe20008800000 */
[----:B------:R-:W-:Y:S01]  /*2260*/  UMOV UR37, UR7 ;  /* 0x0000000700257c82 */ /* 0x000fe20008000000 */
[----:B------:R-:W-:Y:S03]  /*2270*/  UMOV UR7, UR30 ;  /* 0x0000001e00077c82 */ /* 0x000fe60008000000 */
[----:B-1----:R-:W-:Y:S07]  /*2280*/  BRA.U UP0, `(.L_x_28) ;  /* 0xfffffffd00107547 */ /* 0x002fee000b83ffff */
.L_x_23:
[----:B------:R-:W-:Y:S01]  /*2290*/  SHF.L.U32 R3, R2, 0x1f, RZ ;  /* 0x0000001f02037819 */ /* 0x000fe200000006ff */
[----:B------:R-:W-:-:S03]  /*22a0*/  NOP ;  /* 0x0000000000007918 */ /* 0x000fc60000000000 */
[----:B--2---:R-:W2:Y:S02]  /*22b0*/  SYNCS.PHASECHK.TRANS64.TRYWAIT P0, [UR36+0xb0], R3 ;  /* 0x0000b003ff0075a7 */ /* 0x004ea40008001124 */
[----:B--2---:R-:W-:Y:S05]  /*22c0*/  @!P0 BRA `(.L_x_29) ;  /* 0x0000007400e08947 */ /* 0x004fea0003800000 */
.L_x_128:
[----:B------:R-:W2:Y:S01]  /*22d0*/  LDS.128 R4, [UR36+0xf0] ;  /* 0x0000f024ff047984 */ /* 0x000ea20008000c00 */
[----:B------:R-:W-:Y:S02]  /*22e0*/  UIADD3 UR4, UPT, UPT, UR36, 0xb8, URZ ;  /* 0x000000b824047890 */ /* 0x000fe4000fffe0ff */
[----:B------:R-:W-:Y:S01]  /*22f0*/  UISETP.GE.AND UP0, UPT, UR39, 0x1, UPT ;  /* 0x000000012700788c */ /* 0x000fe2000bf06270 */
[----:B------:R-:W-:Y:S01]  /*2300*/  @!PT LDS RZ, [RZ] ;  /* 0x00000000fffff984 */ /* 0x000fe20000000800 */
[----:B------:R-:W-:Y:S01]  /*2310*/  @!PT LDS RZ, [RZ] ;  /* 0x00000000fffff984 */ /* 0x000fe20000000800 */
[----:B------:R-:W-:Y:S01]  /*2320*/  @!PT LDS RZ, [RZ] ;  /* 0x00000000fffff984 */ /* 0x000fe20000000800 */
[----:B------:R-:W-:Y:S01]  /*2330*/  @!PT LDS RZ, [RZ] ;  /* 0x00000000fffff984 */ /* 0x000fe20000000800 */
[----:B------:R3:W-:Y:S06]  /*2340*/  MEMBAR.ALL.CTA ;  /* 0x0000000000007992 */ /* 0x0007ec0000008000 */
[----:B---3--:R-:W3:Y:S01]  /*2350*/  FENCE.VIEW.ASYNC.S ;  /* 0x00000000000073c6 */ /* 0x008ee20000000000 */
[----:B------:R-:W-:-:S09]  /*2360*/  UPRMT UR4, URZ, 0x654, UR4 ;  /* 0x00000654ff047896 */ /* 0x000fd20008000004 */
[----:B---3--:R-:W-:Y:S01]  /*2370*/  SYNCS.ARRIVE.TRANS64.RED.A1T0 RZ, [UR4], RZ ;  /* 0x000000ffffff79a7 */ /* 0x008fe20008100404 */
[----:B--2---:R-:W-:-:S13]  /*2380*/  LOP3.LUT P0, RZ, R6, 0x1, RZ, 0xc0, !PT ;  /* 0x0000000106ff7812 */ /* 0x004fda000780c0ff */
[----:B------:R-:W-:Y:S01]  /*2390*/  VOTEU.ANY UP1, P0 ;  /* 0x0000000000ff7886 */ /* 0x000fe20000020100 */
[----:B------:R-:W-:-:S13]  /*23a0*/  PLOP3.LUT P0, PT, PT, PT, UP1, 0x80, 0x8 ;  /* 0x000000000008781c */ /* 0x000fda0003f0f018 */
[----:B-1----:R-:W-:Y:S02]  /*23b0*/  @P0 MOV R0, R4 ;  /* 0x0000000400000202 */ /* 0x002fe40000000f00 */
[----:B------:R-:W-:Y:S02]  /*23c0*/  @P0 LOP3.LUT R4, R5, 0xffff, RZ, 0xc0, !PT ;  /* 0x0000ffff05040812 */ /* 0x000fe400078ec0ff */
[----:B------:R-:W-:Y:S02]  /*23d0*/  @P0 R2UR UR6, R0 ;  /* 0x00000000000602ca */ /* 0x000fe400000e0000 */
[----:B------:R-:W-:-:S11]  /*23e0*/  @P0 R2UR UR5, R4 ;  /* 0x00000000040502ca */ /* 0x000fd600000e0000 */
[----:B------:R-:W-:Y:S02]  /*23f0*/  @UP1 UMOV UR49, UR6 ;  /* 0x0000000600311c82 */ /* 0x000fe40008000000 */
[----:B------:R-:W-:Y:S01]  /*2400*/  @UP1 UMOV UR48, UR5 ;  /* 0x0000000500301c82 */ /* 0x000fe20008000000 */
[----:B------:R-:W-:Y:S05]  /*2410*/  BRA.U !UP0, `(.L_x_30) ;  /* 0x0000000108d47547 */ /* 0x000fea000b800000 */
[----:B------:R-:W1:Y:S01]  /*2420*/  LDCU.128 UR16, c[0x0][0xc10] ;  /* 0x00018200ff1077ac */ /* 0x000e620008000c00 */
[----:B------:R-:W2:Y:S01]  /*2430*/  LDCU UR20, c[0x0][0xc20] ;  /* 0x00018400ff1477ac */ /* 0x000ea20008000800 */
[----:B------:R-:W3:Y:S01]  /*2440*/  LDCU UR13, c[0x0][0xc0c] ;  /* 0x00018180ff0d77ac */ /* 0x000ee20008000800 */
[----:B------:R-:W4:Y:S01]  /*2450*/  LDCU.64 UR14, c[0x0][0xc28] ;  /* 0x00018500ff0e77ac */ /* 0x000f220008000a00 */
[----:B------:R-:W-:Y:S02]  /*2460*/  UISETP.NE.AND UP3, UPT, UR39, 0x1, UPT ;  /* 0x000000012700788c */ /* 0x000fe4000bf65270 */
[----:B-1----:R-:W-:Y:S02]  /*2470*/  UIMAD.WIDE.U32 UR4, UR52, UR19, URZ ;  /* 0x00000013340472a5 */ /* 0x002fe4000f8e00ff */
[----:B------:R-:W-:Y:S02]  /*2480*/  UIMAD.WIDE.U32 UR6, UR53, UR16, URZ ;  /* 0x00000010350672a5 */ /* 0x000fe4000f8e00ff */
[----:B------:R-:W-:-:S02]  /*2490*/  UISETP.NE.AND UP0, UPT, UR18, 0x1, UPT ;  /* 0x000000011200788c */ /* 0x000fc4000bf05270 */
[----:B------:R-:W-:Y:S01]  /*24a0*/  UIMAD.WIDE.U32 UR10, UR48, UR19, URZ ;  /* 0x00000013300a72a5 */ /* 0x000fe2000f8e00ff */
[----:B------:R-:W-:Y:S01]  /*24b0*/  UMOV UR4, UR5 ;  /* 0x0000000500047c82 */ /* 0x000fe20008000000 */
[----:B---3--:R-:W-:Y:S02]  /*24c0*/  UISETP.NE.AND UP2, UPT, UR13, 0x1, UPT ;  /* 0x000000010d00788c */ /* 0x008fe4000bf45270 */
[----:B--2---:R-:W-:Y:S02]  /*24d0*/  USHF.R.U32.HI UR5, URZ, UR20, UR4 ;  /* 0x00000014ff057299 */ /* 0x004fe40008011604 */
[----:B------:R-:W-:Y:S01]  /*24e0*/  UIMAD.WIDE.U32 UR8, UR49, UR16, URZ ;  /* 0x00000010310872a5 */ /* 0x000fe2000f8e00ff */
[----:B------:R-:W-:Y:S01]  /*24f0*/  UMOV UR4, UR7 ;  /* 0x0000000700047c82 */ /* 0x000fe20008000000 */
[----:B------:R-:W-:Y:S02]  /*2500*/  USEL UR5, UR52, UR5, !UP0 ;  /* 0x0000000534057287 */ /* 0x000fe4000c000000 */
[----:B------:R-:W-:-:S02]  /*2510*/  USHF.R.U32.HI UR4, URZ, UR17, UR4 ;  /* 0x00000011ff047299 */ /* 0x000fc40008011604 */
[----:B----4-:R-:W-:Y:S02]  /*2520*/  UIMAD.WIDE.U32 UR6, UR5, UR14, URZ ;  /* 0x0000000e050672a5 */ /* 0x010fe4000f8e00ff */
[----:B------:R-:W-:Y:S01]  /*2530*/  USEL UR12, UR53, UR4, !UP2 ;  /* 0x00000004350c7287 */ /* 0x000fe2000d000000 */
[----:B------:R-:W-:Y:S02]  /*2540*/  UMOV UR8, UR9 ;  /* 0x0000000900087c82 */ /* 0x000fe40008000000 */
[----:B------:R-:W-:Y:S01]  /*2550*/  UMOV UR4, UR11 ;  /* 0x0000000b00047c82 */ /* 0x000fe20008000000 */
[----:B------:R-:W-:Y:S01]  /*2560*/  UIMAD.WIDE.U32 UR10, UR12, UR14, URZ ;  /* 0x0000000e0c0a72a5 */ /* 0x000fe2000f8e00ff */
[----:B------:R-:W-:Y:S01]  /*2570*/  UMOV UR6, UR7 ;  /* 0x0000000700067c82 */ /* 0x000fe20008000000 */
[----:B------:R-:W-:Y:S02]  /*2580*/  USHF.R.U32.HI UR4, URZ, UR20, UR4 ;  /* 0x00000014ff047299 */ /* 0x000fe40008011604 */
[----:B------:R-:W-:-:S02]  /*2590*/  @UP3 USHF.R.U32.HI UR5, URZ, UR15, UR6 ;  /* 0x0000000fff053299 */ /* 0x000fc40008011606 */
[----:B------:R-:W-:Y:S01]  /*25a0*/  USHF.R.U32.HI UR17, URZ, UR17, UR8 ;  /* 0x00000011ff117299 */ /* 0x000fe20008011608 */
[----:B------:R-:W-:Y:S01]  /*25b0*/  UMOV UR6, UR11 ;  /* 0x0000000b00067c82 */ /* 0x000fe20008000000 */
[----:B------:R-:W-:Y:S02]  /*25c0*/  USEL UR4, UR48, UR4, !UP0 ;  /* 0x0000000430047287 */ /* 0x000fe4000c000000 */
[----:B------:R-:W-:Y:S02]  /*25d0*/  @UP3 USHF.R.U32.HI UR12, URZ, UR15, UR6 ;  /* 0x0000000fff0c3299 */ /* 0x000fe40008011606 */
[----:B------:R-:W-:Y:S02]  /*25e0*/  UIMAD UR6, UR39, UR5, URZ ;  /* 0x00000005270672a4 */ /* 0x000fe4000f8e02ff */
[----:B------:R-:W-:Y:S02]  /*25f0*/  USEL UR5, UR49, UR17, !UP2 ;  /* 0x0000001131057287 */ /* 0x000fe4000d000000 */
[----:B------:R-:W-:-:S02]  /*2600*/  UIMAD UR8, UR39, UR12, URZ ;  /* 0x0000000c270872a4 */ /* 0x000fc4000f8e02ff */
[----:B------:R-:W-:Y:S02]  /*2610*/  UISETP.GE.AND UP0, UPT, UR4, UR6, UPT ;  /* 0x000000060400728c */ /* 0x000fe4000bf06270 */
[----:B------:R-:W-:Y:S02]  /*2620*/  UIMAD.WIDE.U32 UR6, UR4, UR14, URZ ;  /* 0x0000000e040672a5 */ /* 0x000fe4000f8e00ff */
[----:B------:R-:W-:Y:S02]  /*2630*/  UISETP.GE.OR UP0, UPT, UR5, UR8, UP0 ;  /* 0x000000080500728c */ /* 0x000fe40008706670 */
[----:B------:R-:W-:Y:S02]  /*2640*/  UIMAD.WIDE.U32 UR8, UR5, UR14, URZ ;  /* 0x0000000e050872a5 */ /* 0x000fe4000f8e00ff */
[----:B------:R-:W-:Y:S01]  /*2650*/  UIADD3 UR10, UPT, UPT, -UR4, URZ, URZ ;  /* 0x000000ff040a7290 */ /* 0x000fe2000fffe1ff */
[----:B------:R-:W-:Y:S02]  /*2660*/  UMOV UR6, UR7 ;  /* 0x0000000700067c82 */ /* 0x000fe40008000000 */
[----:B------:R-:W-:-:S02]  /*2670*/  USHF.R.U32.HI UR6, URZ, UR15, UR6 ;  /* 0x0000000fff067299 */ /* 0x000fc40008011606 */
[----:B------:R-:W-:Y:S02]  /*2680*/  UIMAD UR10, UR18, UR10, UR48 ;  /* 0x0000000a120a72a4 */ /* 0x000fe4000f8e0230 */
[----:B------:R-:W-:Y:S01]  /*2690*/  USEL UR6, UR4, UR6, !UP3 ;  /* 0x0000000604067287 */ /* 0x000fe2000d800000 */
[----:B------:R-:W-:Y:S01]  /*26a0*/  @!UP0 UMOV UR7, UR9 ;  /* 0x0000000900078c82 */ /* 0x000fe20008000000 */
[----:B------:R-:W-:Y:S02]  /*26b0*/  UIADD3 UR9, UPT, UPT, -UR5, URZ, URZ ;  /* 0x000000ff05097290 */ /* 0x000fe4000fffe1ff */
[----:B------:R-:W-:Y:S02]  /*26c0*/  @!UP0 USHF.R.U32.HI UR7, URZ, UR15, UR7 ;  /* 0x0000000fff078299 */ /* 0x000fe40008011607 */
[----:B------:R-:W-:Y:S02]  /*26d0*/  UIADD3 UR8, UPT, UPT, -UR6, URZ, URZ ;  /* 0x000000ff06087290 */ /* 0x000fe4000fffe1ff */
[----:B------:R-:W-:-:S02]  /*26e0*/  @!UP0 USEL UR7, UR5, UR7, !UP3 ;  /* 0x0000000705078287 */ /* 0x000fc4000d800000 */
[----:B------:R-:W-:Y:S02]  /*26f0*/  UIMAD UR8, UR39, UR8, UR4 ;  /* 0x00000008270872a4 */ /* 0x000fe4000f8e0204 */
[----:B------:R-:W-:Y:S02]  /*2700*/  @!UP0 UIADD3 UR6, UPT, UPT, UR6, -UR7, URZ ;  /* 0x8000000706068290 */ /* 0x000fe4000fffe0ff */
[----:B------:R-:W-:Y:S02]  /*2710*/  @!UP0 UIMAD UR7, UR8, UR12, UR7 ;  /* 0x0000000c080782a4 */ /* 0x000fe4000f8e0207 */
[----:B------:R-:W-:Y:S02]  /*2720*/  @!UP0 UIMAD UR4, UR39, UR6, UR5 ;  /* 0x00000006270482a4 */ /* 0x000fe4000f8e0205 */
[----:B------:R-:W-:Y:S02]  /*2730*/  UIMAD UR6, UR13, UR9, UR49 ;  /* 0x000000090d0672a4 */ /* 0x000fe4000f8e0231 */
[----:B------:R-:W-:Y:S01]  /*2740*/  UIMAD UR48, UR4, UR18, UR10 ;  /* 0x00000012043072a4 */ /* 0x000fe2000f8e020a */
[----:B------:R-:W-:-:S02]  /*2750*/  @!UP0 UMOV UR5, UR7 ;  /* 0x0000000700058c82 */ /* 0x000fc40008000000 */
[----:B------:R-:W-:-:S12]  /*2760*/  UIMAD UR49, UR5, UR13, UR6 ;  /* 0x0000000d053172a4 */ /* 0x000fd8000f8e0206 */
.L_x_30:
        /* <DEDUP_REMOVED lines=20> */
.L_x_31:
[----:B------:R-:W-:Y:S01]  /*28b0*/  R2UR UR5, R78 ;  /* 0x000000004e0572ca */ /* 0x000fe200000e0000 */
[----:B------:R-:W-:Y:S01]  /*28c0*/  UMOV UR31, UR38 ;  /* 0x00000026001f7c82 */ /* 0x000fe20008000000 */
[----:B------:R-:W-:Y:S02]  /*28d0*/  R2UR UR4, R77 ;  /* 0x000000004d0472ca */ /* 0x000fe400000e0000 */
[----:B------:R-:W-:Y:S02]  /*28e0*/  PLOP3.LUT P1, PT, PT, PT, PT, 0x80, 0x8 ;  /* 0x000000000008781c */ /* 0x000fe40003f2f070 */
[----:B------:R-:W-:-:S07]  /*28f0*/  LOP3.LUT R2, R2, 0x1, RZ, 0x3c, !PT ;  /* 0x0000000102027812 */ /* 0x000fce00078e3cff */
[----:B------:R-:W-:Y:S02]  /*2900*/  UIADD3 UR51, UPT, UPT, UR49, UR5, URZ ;  /* 0x0000000531337290 */ /* 0x000fe4000fffe0ff */
[----:B------:R-:W-:Y:S01]  /*2910*/  UIADD3 UR24, UPT, UPT, UR48, UR4, URZ ;  /* 0x0000000430187290 */ /* 0x000fe2000fffe0ff */
[----:B------:R-:W-:Y:S11]  /*2920*/  BRA.U UP1, `(.L_x_32) ;  /* 0xffffffe901e07547 */ /* 0x000ff6000b83ffff */
[----:B------:R-:W-:Y:S01]  /*2930*/  UIADD3 UR36, UPT, UPT, UR36, 0x30, URZ ;  /* 0x0000003024247890 */ /* 0x000fe2000fffe0ff */
[----:B------:R-:W-:-:S03]  /*2940*/  MOV R2, UR26 ;  /* 0x0000001a00027c02 */ /* 0x000fc60008000f00 */
[----:B------:R-:W-:Y:S01]  /*2950*/  ULEA UR4, UR30, UR36, 0x3 ;  /* 0x000000241e047291 */ /* 0x000fe2000f8e18ff */
[----:B------:R-:W-:-:S08]  /*2960*/  SHF.L.U32 R2, R2, 0x1f, RZ ;  /* 0x0000001f02027819 */ /* 0x000fd000000006ff */
[----:B------:R-:W1:Y:S02]  /*2970*/  SYNCS.PHASECHK.TRANS64.TRYWAIT P0, [UR4], R2 ;  /* 0x00000002ff0075a7 */ /* 0x000e640008001104 */
[----:B-1----:R-:W-:Y:S05]  /*2980*/  @!P0 BRA `(.L_x_33) ;  /* 0x0000007000488947 */ /* 0x002fea0003800000 */
.L_x_130:
[----:B------:R-:W-:-:S04]  /*2990*/  UIADD3 UR4, UPT, UPT, UR30, 0x1, URZ ;  /* 0x000000011e047890 */ /* 0x000fc8000fffe0ff */
[----:B------:R-:W-:-:S04]  /*29a0*/  UISETP.NE.AND UP0, UPT, UR4, 0x6, UPT ;  /* 0x000000060400788c */ /* 0x000fc8000bf05270 */
[----:B------:R-:W-:Y:S02]  /*29b0*/  USEL UR5, URZ, 0x1, UP0 ;  /* 0x00000001ff057887 */ /* 0x000fe40008000000 */
[----:B------:R-:W-:Y:S02]  /*29c0*/  USEL UR4, UR4, URZ, UP0 ;  /* 0x000000ff04047287 */ /* 0x000fe40008000000 */
[----:B------:R-:W-:Y:S02]  /*29d0*/  ULOP3.LUT UR6, UR26, UR5, URZ, 0x3c, !UPT ;  /* 0x000000051a067292 */ /* 0x000fe4000f8e3cff */
[----:B------:R-:W-:-:S04]  /*29e0*/  ULEA UR5, UR4, UR36, 0x3 ;  /* 0x0000002404057291 */ /* 0x000fc8000f8e18ff */
[----:B-1----:R-:W-:-:S04]  /*29f0*/  MOV R2, UR6 ;  /* 0x0000000600027c02 */ /* 0x002fc80008000f00 */
[----:B------:R-:W-:-:S04]  /*2a00*/  SHF.L.U32 R2, R2, 0x1f, RZ ;  /* 0x0000001f02027819 */ /* 0x000fc800000006ff */
[----:B------:R-:W1:Y:S02]  /*2a10*/  SYNCS.PHASECHK.TRANS64.TRYWAIT P0, [UR5], R2 ;  /* 0x00000002ff0075a7 */ /* 0x000e640008001105 */
[----:B-1----:R-:W-:Y:S05]  /*2a20*/  @!P0 BRA `(.L_x_34) ;  /* 0x0000007000388947 */ /* 0x002fea0003800000 */
.L_x_132:
        /* <DEDUP_REMOVED lines=10> */
.L_x_134:
        /* <DEDUP_REMOVED lines=10> */
.L_x_136:
        /* <DEDUP_REMOVED lines=10> */
.L_x_138:
[----:B------:R-:W-:-:S04]  /*2c10*/  UIADD3 UR4, UPT, UPT, UR4, 0x1, URZ ;  /* 0x0000000104047890 */ /* 0x000fc8000fffe0ff */
[----:B------:R-:W-:-:S04]  /*2c20*/  UISETP.NE.AND UP0, UPT, UR4, 0x6, UPT ;  /* 0x000000060400788c */ /* 0x000fc8000bf05270 */
[----:B------:R-:W-:Y:S02]  /*2c30*/  USEL UR5, URZ, 0x1, UP0 ;  /* 0x00000001ff057887 */ /* 0x000fe40008000000 */
[----:B------:R-:W-:Y:S02]  /*2c40*/  USEL UR4, UR4, URZ, UP0 ;  /* 0x000000ff04047287 */ /* 0x000fe40008000000 */
[----:B------:R-:W-:Y:S02]  /*2c50*/  ULOP3.LUT UR5, UR6, UR5, URZ, 0x3c, !UPT ;  /* 0x0000000506057292 */ /* 0x000fe4000f8e3cff */
[----:B------:R-:W-:-:S04]  /*2c60*/  ULEA UR4, UR4, UR36, 0x3 ;  /* 0x0000002404047291 */ /* 0x000fc8000f8e18ff */
[----:B-1----:R-:W-:Y:S02]  /*2c70*/  IMAD.U32 R2, RZ, RZ, UR5 ;  /* 0x00000005ff027e24 */ /* 0x002fe4000f8e00ff */
[----:B------:R-:W-:-:S03]  /*2c80*/  MOV R0, UR4 ;  /* 0x0000000400007c02 */ /* 0x000fc60008000f00 */
[----:B------:R-:W-:-:S07]  /*2c90*/  SHF.L.U32 R2, R2, 0x1f, RZ ;  /* 0x0000001f02027819 */ /* 0x000fce00000006ff */
.L_x_38:
[----:B-1----:R1:W2:Y:S02]  /*2ca0*/  SYNCS.PHASECHK.TRANS64.TRYWAIT P0, [R0+URZ], R2 ;  /* 0x00000002000075a7 */ /* 0x0022a400080011ff */
[----:B--2---:R-:W-:Y:S05]  /*2cb0*/  @!P0 NANOSLEEP.SYNCS 0x989680 ;  /* 0x009896800000895d */ /* 0x004fea0003900000 */
[----:B------:R-:W2:Y:S02]  /*2cc0*/  @!P0 SYNCS.PHASECHK.TRANS64 P0, [R0+URZ], R2 ;  /* 0x00000002000085a7 */ /* 0x000ea400080010ff */
[----:B--2---:R-:W-:Y:S05]  /*2cd0*/  @P0 EXIT ;  /* 0x000000000000094d */ /* 0x004fea0003800000 */
[----:B------:R-:W-:Y:S05]  /*2ce0*/  BRA `(.L_x_38) ;  /* 0xfffffffc00ec7947 */ /* 0x000fea000383ffff */
.L_x_16:
[----:B------:R-:W2:Y:S02]  /*2cf0*/  S2UR UR4, SR_CgaCtaId ;  /* 0x00000000000479c3 */ /* 0x000ea40000008800 */
[----:B--2---:R-:W-:-:S04]  /*2d00*/  UISETP.NE.AND UP0, UPT, UR4, URZ, UPT ;  /* 0x000000ff0400728c */ /* 0x004fc8000bf05270 */
[----:B------:R-:W-:-:S09]  /*2d10*/  UISETP.NE.OR UP0, UPT, UR18, 0x1, UP0 ;  /* 0x000000011200788c */ /* 0x000fd20008705670 */
[----:B------:R-:W-:Y:S05]  /*2d20*/  BRA.U UP0, `(.L_x_39) ;  /* 0x0000000100b47547 */ /* 0x000fea000b800000 */
[----:B------:R-:W2:Y:S01]  /*2d30*/  S2UR UR5, SR_CgaCtaId ;  /* 0x00000000000579c3 */ /* 0x000ea20000008800 */
[----:B------:R-:W-:Y:S01]  /*2d40*/  UMOV UR4, 0x400 ;  /* 0x0000040000047882 */ /* 0x000fe20000000000 */
[----:B------:R-:W-:Y:S01]  /*2d50*/  HFMA2 R3, -RZ, RZ, 0, 5.9604644775390625e-08 ;  /* 0x00000001ff037431 */ /* 0x000fe200000001ff */
[----:B------:R-:W-:Y:S01]  /*2d60*/  ISETP.NE.AND P0, PT, R0, RZ, PT ;  /* 0x000000ff0000720c */ /* 0x000fe20003f05270 */
[----:B------:R-:W-:Y:S01]  /*2d70*/  IMAD.MOV.U32 R8, RZ, RZ, RZ ;  /* 0x000000ffff087224 */ /* 0x000fe200078e00ff */
[----:B--2---:R-:W-:-:S04]  /*2d80*/  ULEA UR4, UR5, UR4, 0x18 ;  /* 0x0000000405047291 */ /* 0x004fc8000f8ec0ff */
[----:B------:R-:W-:Y:S02]  /*2d90*/  UIADD3 UR5, UPT, UPT, UR4, 0xb8, URZ ;  /* 0x000000b804057890 */ /* 0x000fe4000fffe0ff */
[----:B------:R-:W-:Y:S02]  /*2da0*/  UIADD3 UR8, UPT, UPT, UR4, 0xb0, URZ ;  /* 0x000000b004087890 */ /* 0x000fe4000fffe0ff */
[----:B------:R-:W-:-:S12]  /*2db0*/  UPRMT UR5, URZ, 0x654, UR5 ;  /* 0x00000654ff057896 */ /* 0x000fd80008000005 */
.L_x_42:
[----:B------:R-:W-:Y:S01]  /*2dc0*/  SHF.L.U32 R6, R3, 0x1f, RZ ;  /* 0x0000001f03067819 */ /* 0x000fe200000006ff */
[----:B------:R-:W-:Y:S02]  /*2dd0*/  IMAD.U32 R4, RZ, RZ, UR8 ;  /* 0x00000008ff047e24 */ /* 0x000fe4000f8e00ff */
[----:B------:R-:W-:Y:S01]  /*2de0*/  @!P0 IMAD.MOV.U32 R5, RZ, RZ, 0x10 ;  /* 0x00000010ff058424 */ /* 0x000fe200078e00ff */
[----:B------:R-:W2:Y:S02]  /*2df0*/  SYNCS.PHASECHK.TRANS64.TRYWAIT P1, [UR4+0xb8], R6 ;  /* 0x0000b806ff0075a7 */ /* 0x000ea40008021104 */
[----:B------:R-:W-:-:S04]  /*2e00*/  PRMT R4, R0, 0x654, R4 ;  /* 0x0000065400047816 */ /* 0x000fc80000000004 */
[----:B------:R-:W-:Y:S01]  /*2e10*/  SEL R2, R4, R2, !P0 ;  /* 0x0000000204027207 */ /* 0x000fe20004000000 */
[----:B--2---:R-:W-:Y:S06]  /*2e20*/  @!P1 BRA `(.L_x_40) ;  /* 0x0000006c00989947 */ /* 0x004fec0003800000 */
.L_x_140:
[----:B------:R-:W-:Y:S01]  /*2e30*/  UIADD3 UR6, UPT, UPT, UR4, 0xf0, URZ ;  /* 0x000000f004067890 */ /* 0x000fe2000fffe0ff */
[----:B------:R3:W-:Y:S01]  /*2e40*/  @!P0 SYNCS.ARRIVE.TRANS64.RED RZ, [R2+URZ], R5 ;  /* 0x0000000502ff89a7 */ /* 0x0007e200080004ff */
[----:B------:R-:W-:Y:S01]  /*2e50*/  UIADD3 UR7, UPT, UPT, UR4, 0xb0, URZ ;  /* 0x000000b004077890 */ /* 0x000fe2000fffe0ff */
[----:B------:R-:W-:-:S08]  /*2e60*/  LOP3.LUT R3, R3, 0x1, RZ, 0x3c, !PT ;  /* 0x0000000103037812 */ /* 0x000fd000078e3cff */
[----:B------:R-:W-:Y:S06]  /*2e70*/  UGETNEXTWORKID.BROADCAST [UR6], [UR7] ;  /* 0x00000000060073ca */ /* 0x000fec0008000100 */
[----:B---3--:R-:W-:-:S04]  /*2e80*/  SHF.L.U32 R5, R8, 0x1f, RZ ;  /* 0x0000001f08057819 */ /* 0x008fc800000006ff */
[----:B------:R-:W3:Y:S02]  /*2e90*/  SYNCS.PHASECHK.TRANS64.TRYWAIT P1, [UR4+0xb0], R5 ;  /* 0x0000b005ff0075a7 */ /* 0x000ee40008021104 */
[----:B---3--:R-:W-:Y:S05]  /*2ea0*/  @!P1 BRA `(.L_x_41) ;  /* 0x0000006c00909947 */ /* 0x008fea0003800000 */
.L_x_142:
[----:B--2---:R-:W2:Y:S01]  /*2eb0*/  LDS.128 R4, [UR4+0xf0] ;  /* 0x0000f004ff047984 */ /* 0x004ea20008000c00 */
[----:B------:R-:W-:Y:S01]  /*2ec0*/  LOP3.LUT R8, R8, 0x1, RZ, 0x3c, !PT ;  /* 0x0000000108087812 */ /* 0x000fe200078e3cff */
[----:B------:R-:W-:Y:S01]  /*2ed0*/  @!PT LDS RZ, [RZ] ;  /* 0x00000000fffff984 */ /* 0x000fe20000000800 */
[----:B------:R-:W-:Y:S01]  /*2ee0*/  @!PT LDS RZ, [RZ] ;  /* 0x00000000fffff984 */ /* 0x000fe20000000800 */
[----:B------:R-:W-:Y:S01]  /*2ef0*/  @!PT LDS RZ, [RZ] ;  /* 0x00000000fffff984 */ /* 0x000fe20000000800 */
[----:B------:R-:W-:Y:S01]  /*2f00*/  @!PT LDS RZ, [RZ] ;  /* 0x00000000fffff984 */ /* 0x000fe20000000800 */
[----:B------:R3:W-:Y:S06]  /*2f10*/  MEMBAR.ALL.CTA ;  /* 0x0000000000007992 */ /* 0x0007ec0000008000 */
[----:B---3--:R-:W3:Y:S02]  /*2f20*/  FENCE.VIEW.ASYNC.S ;  /* 0x00000000000073c6 */ /* 0x008ee40000000000 */
[----:B---3--:R-:W-:Y:S01]  /*2f30*/  SYNCS.ARRIVE.TRANS64.RED.A1T0 RZ, [UR5], RZ ;  /* 0x000000ffffff79a7 */ /* 0x008fe20008100405 */
[----:B--2---:R-:W-:-:S13]  /*2f40*/  LOP3.LUT P1, RZ, R6, 0x1, RZ, 0xc0, !PT ;  /* 0x0000000106ff7812 */ /* 0x004fda000782c0ff */
[----:B------:R-:W-:Y:S05]  /*2f50*/  @P1 BRA `(.L_x_42) ;  /* 0xfffffffc00981947 */ /* 0x000fea000383ffff */
[----:B------:R-:W-:-:S04]  /*2f60*/  SHF.L.U32 R0, R3, 0x1f, RZ ;  /* 0x0000001f03007819 */ /* 0x000fc800000006ff */
[----:B------:R-:W2:Y:S02]  /*2f70*/  SYNCS.PHASECHK.TRANS64 P0, [UR4+0xb8], R0 ;  /* 0x0000b800ff0075a7 */ /* 0x000ea40008001004 */
[----:B-12---:R-:W-:Y:S05]  /*2f80*/  @P0 EXIT ;  /* 0x000000000000094d */ /* 0x006fea0003800000 */
[----:B------:R-:W-:-:S07]  /*2f90*/  MOV R0, UR4 ;  /* 0x0000000400007c02 */ /* 0x000fce0008000f00 */
.L_x_43:
[----:B-1----:R-:W-:-:S04]  /*2fa0*/  SHF.L.U32 R2, R3, 0x1f, RZ ;  /* 0x0000001f03027819 */ /* 0x002fc800000006ff */
[----:B------:R1:W2:Y:S03]  /*2fb0*/  SYNCS.PHASECHK.TRANS64.TRYWAIT P0, [R0+URZ+0xb8], R2 ;  /* 0x0000b802000075a7 */ /* 0x0002a600080011ff */
[----:B--2---:R-:W-:Y:S05]  /*2fc0*/  @!P0 NANOSLEEP.SYNCS 0x989680 ;  /* 0x009896800000895d */ /* 0x004fea0003900000 */
[----:B------:R-:W2:Y:S02]  /*2fd0*/  @!P0 SYNCS.PHASECHK.TRANS64 P0, [R0+URZ+0xb8], R2 ;  /* 0x0000b802000085a7 */ /* 0x000ea400080010ff */
[----:B--2---:R-:W-:Y:S05]  /*2fe0*/  @P0 EXIT ;  /* 0x000000000000094d */ /* 0x004fea0003800000 */
[----:B------:R-:W-:Y:S05]  /*2ff0*/  BRA `(.L_x_43) ;  /* 0xfffffffc00e87947 */ /* 0x000fea000383ffff */
.L_x_39:
[----:B------:R-:W-:-:S09]  /*3000*/  UISETP.NE.AND UP0, UPT, UR18, URZ, UPT ;  /* 0x000000ff1200728c */ /* 0x000fd2000bf05270 */
[----:B------:R-:W-:Y:S05]  /*3010*/  BRA.U UP0, `(.L_x_44) ;  /* 0x0000000d00887547 */ /* 0x000fea000b800000 */
[----:B------:R-:W2:Y:S01]  /*3020*/  S2UR UR7, SR_CgaCtaId ;  /* 0x00000000000779c3 */ /* 0x000ea20000008800 */
[----:B------:R-:W-:Y:S01]  /*3030*/  UMOV UR4, 0x40 ;  /* 0x0000004000047882 */ /* 0x000fe20000000000 */
[----:B------:R-:W-:Y:S01]  /*3040*/  NOP ;  /* 0x0000000000007918 */ /* 0x000fe20000000000 */
[----:B------:R-:W-:Y:S01]  /*3050*/  UMOV UR6, 0x400 ;  /* 0x0000040000067882 */ /* 0x000fe20000000000 */
[----:B--2---:R-:W-:Y:S02]  /*3060*/  ULEA UR5, UR7, UR4, 0x18 ;  /* 0x0000000407057291 */ /* 0x004fe4000f8ec0ff */
[----:B------:R-:W-:-:S07]  /*3070*/  ULEA UR6, UR7, UR6, 0x18 ;  /* 0x0000000607067291 */ /* 0x000fce000f8ec0ff */
[----:B------:R-:W2:Y:S02]  /*3080*/  LDS.U8 R0, [UR5+0x1c] ;  /* 0x00001c05ff007984 */ /* 0x000ea40008000000 */
[----:B--2---:R-:W-:-:S13]  /*3090*/  ISETP.NE.AND P0, PT, R0, RZ, PT ;  /* 0x000000ff0000720c */ /* 0x004fda0003f05270 */
[----:B------:R-:W-:Y:S05]  /*30a0*/  @P0 BRA `(.L_x_45) ;  /* 0x0000000000580947 */ /* 0x000fea0003800000 */
[----:B------:R-:W-:-:S13]  /*30b0*/  ELECT P0, URZ, PT ;  /* 0x0000000000ff782f */ /* 0x000fda0003800000 */
[----:B------:R-:W-:Y:S05]  /*30c0*/  @!P0 BRA `(.L_x_46) ;  /* 0x0000000000608947 */ /* 0x000fea0003800000 */
[----:B------:R-:W-:Y:S01]  /*30d0*/  UMOV UR4, 0x10 ;  /* 0x0000001000047882 */ /* 0x000fe20000000000 */
[----:B------:R-:W-:Y:S01]  /*30e0*/  HFMA2 R0, -RZ, RZ, 0, 5.9604644775390625e-08 ;  /* 0x00000001ff007431 */ /* 0x000fe200000001ff */
[----:B------:R-:W-:-:S03]  /*30f0*/  MOV R2, 0xffff ;  /* 0x0000ffff00027802 */ /* 0x000fc60000000f00 */
[----:B------:R-:W-:Y:S04]  /*3100*/  DEPBAR.LE SB2, 0x36 ;  /* 0x0000ad800000791a */ /* 0x000fe80000000000 */
[----:B------:R-:W2:Y:S02]  /*3110*/  UTCATOMSWS.FIND_AND_SET.ALIGN UP0, UR4, UR4 ;  /* 0x00000004000475e3 */ /* 0x000ea40008000800 */
[----:B--2---:R-:W-:Y:S01]  /*3120*/  MOV R3, UR4 ;  /* 0x0000000400037c02 */ /* 0x004fe20008000f00 */
[----:B------:R-:W-:Y:S06]  /*3130*/  BRA.U UP0, `(.L_x_47) ;  /* 0x0000000100187547 */ /* 0x000fec000b800000 */
.L_x_48:
[----:B------:R-:W-:Y:S05]  /*3140*/  NANOSLEEP 0x64 ;  /* 0x000000640000795d */ /* 0x000fea0003800000 */
[----:B------:R-:W-:-:S05]  /*3150*/  UMOV UR4, 0x10 ;  /* 0x0000001000047882 */ /* 0x000fca0000000000 */
[----:B------:R-:W-:Y:S04]  /*3160*/  DEPBAR.LE SB2, 0x36 ;  /* 0x0000ad800000791a */ /* 0x000fe80000000000 */
[----:B------:R-:W2:Y:S02]  /*3170*/  UTCATOMSWS.FIND_AND_SET.ALIGN UP0, UR4, UR4 ;  /* 0x00000004000475e3 */ /* 0x000ea40008000800 */
[----:B--2---:R-:W-:Y:S01]  /*3180*/  MOV R3, UR4 ;  /* 0x0000000400037c02 */ /* 0x004fe20008000f00 */
[----:B------:R-:W-:Y:S05]  /*3190*/  BRA.U !UP0, `(.L_x_48) ;  /* 0xfffffffd08e87547 */ /* 0x000fea000b83ffff */
.L_x_47:
[-C--:B------:R-:W-:Y:S02]  /*31a0*/  SHF.L.U32 R2, R2, R3.reuse, RZ ;  /* 0x0000000302027219 */ /* 0x080fe400000006ff */
[----:B------:R-:W-:Y:S01]  /*31b0*/  SHF.L.U32 R0, R0, R3, RZ ;  /* 0x0000000300007219 */ /* 0x000fe200000006ff */
[----:B------:R-:W-:Y:S02]  /*31c0*/  IMAD.SHL.U32 R3, R3, 0x20, RZ ;  /* 0x0000002003037824 */ /* 0x000fe400078e00ff */
[----:B------:R2:W-:Y:S04]  /*31d0*/  ATOMS.OR RZ, [UR5+0x14], R2 ;  /* 0x00001402ffff798c */ /* 0x0005e8000b000005 */
[----:B------:R2:W-:Y:S04]  /*31e0*/  ATOMS.OR RZ, [UR5+0x18], R0 ;  /* 0x00001800ffff798c */ /* 0x0005e8000b000005 */
[----:B------:R2:W-:Y:S01]  /*31f0*/  STS [UR6+0x100], R3 ;  /* 0x00010003ff007988 */ /* 0x0005e20008000806 */
[----:B------:R-:W-:Y:S05]  /*3200*/  BRA `(.L_x_46) ;  /* 0x0000000000107947 */ /* 0x000fea0003800000 */
.L_x_45:
[----:B------:R-:W-:Y:S02]  /*3210*/  MOV R0, 0xffffffff ;  /* 0xffffffff00007802 */ /* 0x000fe40000000f00 */
[----:B------:R-:W-:-:S03]  /*3220*/  MOV R2, 0x3250 ;  /* 0x0000325000027802 */ /* 0x000fc60000000f00 */
[----:B------:R2:W-:Y:S04]  /*3230*/  STS [UR6+0x100], R0 ;  /* 0x00010000ff007988 */ /* 0x0005e80008000806 */
[----:B-12--5:R-:W-:Y:S05]  /*3240*/  CALL.REL.NOINC `($__internal_1_$__cuda_sm10x_tcgen05_guardrail_trap_phase_invalid_during_alloc) ;  /* 0x00000070009c7944 */ /* 0x026fea0003c00000 */
.L_x_46:
[----:B------:R-:W-:Y:S05]  /*3250*/  WARPSYNC.ALL ;  /* 0x0000000000007948 */ /* 0x000fea0003800000 */
[----:B------:R-:W3:Y:S01]  /*3260*/  S2UR UR4, SR_CgaCtaId ;  /* 0x00000000000479c3 */ /* 0x000ee20000008800 */
[----:B------:R-:W-:Y:S01]  /*3270*/  UMOV UR20, 0x400 ;  /* 0x0000040000147882 */ /* 0x000fe20000000000 */
[----:B------:R-:W-:-:S06]  /*3280*/  NOP ;  /* 0x0000000000007918 */ /* 0x000fcc0000000000 */
[----:B------:R-:W-:Y:S06]  /*3290*/  BAR.ARV 0x6, 0xa0 ;  /* 0x0182800000007b1d */ /* 0x000fec0000002000 */
[----:B------:R-:W4:Y:S01]  /*32a0*/  LDCU.64 UR6, c[0x0][0x388] ;  /* 0x00007100ff0677ac */ /* 0x000f220008000a00 */
[----:B------:R-:W-:Y:S01]  /*32b0*/  IMAD.MOV.U32 R8, RZ, RZ, 0x1 ;  /* 0x00000001ff087424 */ /* 0x000fe200078e00ff */
[----:B------:R-:W1:Y:S01]  /*32c0*/  LDCU.64 UR8, c[0x0][0x390] ;  /* 0x00007200ff0877ac */ /* 0x000e620008000a00 */
[----:B------:R-:W-:Y:S01]  /*32d0*/  UMOV UR23, URZ ;  /* 0x000000ff00177c82 */ /* 0x000fe20008000000 */
[----:B------:R-:W-:Y:S01]  /*32e0*/  UMOV UR19, URZ ;  /* 0x000000ff00137c82 */ /* 0x000fe20008000000 */
[----:B---3--:R-:W-:Y:S01]  /*32f0*/  ULEA UR20, UR4, UR20, 0x18 ;  /* 0x0000001404147291 */ /* 0x008fe2000f8ec0ff */
[----:B------:R-:W-:Y:S01]  /*3300*/  UMOV UR32, 0x0 ;  /* 0x0000000000207882 */ /* 0x000fe20000000000 */
[----:B------:R-:W-:Y:S01]  /*3310*/  UMOV UR33, 0x8200490 ;  /* 0x0820049000217882 */ /* 0x000fe20000000000 */
[----:B------:R-:W-:Y:S01]  /*3320*/  UMOV UR30, 0x0 ;  /* 0x00000000001e7882 */ /* 0x000fe20000000000 */
[----:B------:R-:W-:Y:S01]  /*3330*/  UMOV UR31, 0x8200490 ;  /* 0x08200490001f7882 */ /* 0x000fe20000000000 */
[----:B------:R-:W-:Y:S01]  /*3340*/  UMOV UR28, 0x0 ;  /* 0x00000000001c7882 */ /* 0x000fe20000000000 */
[----:B------:R-:W-:Y:S01]  /*3350*/  UMOV UR29, 0x8200490 ;  /* 0x08200490001d7882 */ /* 0x000fe20000000000 */
[----:B----4-:R-:W-:-:S02]  /*3360*/  UIADD3 UR4, UPT, UPT, UR6, 0x3f, URZ ;  /* 0x0000003f06047890 */ /* 0x010fc4000fffe0ff */
[----:B------:R-:W2:Y:S01]  /*3370*/  LDS R9, [UR20+0x100] ;  /* 0x00010014ff097984 */ /* 0x000ea20008000800 */
[----:B------:R-:W-:Y:S01]  /*3380*/  UMOV UR26, 0x0 ;  /* 0x00000000001a7882 */ /* 0x000fe20000000000 */
[----:B------:R-:W-:Y:S01]  /*3390*/  UMOV UR27, 0x8200490 ;  /* 0x08200490001b7882 */ /* 0x000fe20000000000 */
[----:B------:R-:W-:-:S04]  /*33a0*/  USHF.R.S32.HI UR5, URZ, 0x1f, UR4 ;  /* 0x0000001fff057899 */ /* 0x000fc80008011404 */
[----:B------:R-:W-:Y:S02]  /*33b0*/  ULEA.HI UR4, UR5, UR4, URZ, 0x6 ;  /* 0x0000000405047291 */ /* 0x000fe4000f8f30ff */
[----:B------:R-:W-:Y:S02]  /*33c0*/  UIADD3 UR5, UPT, UPT, UR20, 0x8400, URZ ;  /* 0x0000840014057890 */ /* 0x000fe4000fffe0ff */
[----:B------:R-:W-:Y:S02]  /*33d0*/  USHF.R.S32.HI UR4, URZ, 0x6, UR4 ;  /* 0x00000006ff047899 */ /* 0x000fe40008011404 */
[----:B------:R-:W-:Y:S02]  /*33e0*/  USHF.R.U32.HI UR6, URZ, 0x4, UR5 ;  /* 0x00000004ff067899 */ /* 0x000fe40008011605 */
[----:B------:R-:W-:Y:S02]  /*33f0*/  UIMAD UR4, UR4, UR7, URZ ;  /* 0x00000007040472a4 */ /* 0x000fe4000f8e02ff */
[----:B------:R-:W-:-:S02]  /*3400*/  ULOP3.LUT UR6, UR6, 0x3fff, URZ, 0xc0, !UPT ;  /* 0x00003fff06067892 */ /* 0x000fc4000f8ec0ff */
[----:B-1----:R-:W-:Y:S02]  /*3410*/  UIMAD UR4, UR4, UR8, URZ ;  /* 0x00000008040472a4 */ /* 0x002fe4000f8e02ff */
[----:B------:R-:W-:Y:S02]  /*3420*/  ULOP3.LUT UR21, UR6, 0x10000, URZ, 0xfc, !UPT ;  /* 0x0001000006157892 */ /* 0x000fe4000f8efcff */
[----:B------:R-:W-:Y:S02]  /*3430*/  UIMAD UR9, UR4, UR9, URZ ;  /* 0x00000009040972a4 */ /* 0x000fe4000f8e02ff */
[----:B------:R-:W-:Y:S02]  /*3440*/  UIADD3 UR4, UPT, UPT, UR20, 0x20400, URZ ;  /* 0x0002040014047890 */ /* 0x000fe4000fffe0ff */
[----:B------:R-:W-:Y:S02]  /*3450*/  UIADD3 UR34, UPT, UPT, UR9, -0x1, URZ ;  /* 0xffffffff09227890 */ /* 0x000fe4000fffe0ff */
[----:B------:R-:W-:-:S02]  /*3460*/  USHF.R.U32.HI UR5, URZ, 0x4, UR4 ;  /* 0x00000004ff057899 */ /* 0x000fc40008011604 */
[----:B------:R-:W-:Y:S02]  /*3470*/  UIADD3 UR4, UPT, UPT, UR20, 0xb8, URZ ;  /* 0x000000b814047890 */ /* 0x000fe4000fffe0ff */
[----:B------:R-:W-:Y:S02]  /*3480*/  ULOP3.LUT UR5, UR5, 0x3fff, URZ, 0xc0, !UPT ;  /* 0x00003fff05057892 */ /* 0x000fe4000f8ec0ff */
[----:B------:R-:W-:Y:S02]  /*3490*/  UPRMT UR25, URZ, 0x654, UR4 ;  /* 0x00000654ff197896 */ /* 0x000fe40008000004 */
[----:B------:R-:W-:Y:S02]  /*34a0*/  ULOP3.LUT UR22, UR5, 0x10000, URZ, 0xfc, !UPT ;  /* 0x0001000005167892 */ /* 0x000fe4000f8efcff */
[----:B------:R-:W-:Y:S01]  /*34b0*/  UISETP.GE.AND UP3, UPT, UR9, 0x1, UPT ;  /* 0x000000010900788c */ /* 0x000fe2000bf66270 */
[C---:B--2---:R-:W-:Y:S01]  /*34c0*/  VIADD R3, R9.reuse, 0x80 ;  /* 0x0000008009037836 */ /* 0x044fe20000000000 */
[----:B------:R-:W-:-:S04]  /*34d0*/  LOP3.LUT R2, R9, 0xffff, RZ, 0xc0, !PT ;  /* 0x0000ffff09027812 */ /* 0x000fc800078ec0ff */
[----:B------:R-:W-:-:S05]  /*34e0*/  LOP3.LUT R3, R3, 0xffff, RZ, 0xc0, !PT ;  /* 0x0000ffff03037812 */ /* 0x000fca00078ec0ff */
[----:B------:R1:W-:Y:S02]  /*34f0*/  STL.64 [R1], R2 ;  /* 0x0000000201007387 */ /* 0x0003e40000100a00 */
[----:B-1----:R-:W-:-:S07]  /*3500*/  CS2R R2, SRZ ;  /* 0x0000000000027805 */ /* 0x002fce000001ff00 */
.L_x_55:
[----:B-1----:R-:W-:-:S04]  /*3510*/  SHF.L.U32 R4, R3, 0x1f, RZ ;  /* 0x0000001f03047819 */ /* 0x002fc800000006ff */
[----:B------:R-:W1:Y:S02]  /*3520*/  SYNCS.PHASECHK.TRANS64.TRYWAIT P0, [UR20+0xb0], R4 ;  /* 0x0000b004ff0075a7 */ /* 0x000e640008001114 */
[----:B-12-4-:R-:W-:Y:S05]  /*3530*/  @!P0 BRA `(.L_x_49) ;  /* 0x0000006800048947 */ /* 0x016fea0003800000 */
.L_x_144:
[----:B-1----:R-:W1:Y:S01]  /*3540*/  LDS.128 R4, [UR20+0xf0] ;  /* 0x0000f014ff047984 */ /* 0x002e620008000c00 */
[----:B------:R-:W-:Y:S01]  /*3550*/  ULEA UR24, UR23, UR20, 0x3 ;  /* 0x0000001417187291 */ /* 0x000fe2000f8e18ff */
[----:B------:R-:W-:Y:S01]  /*3560*/  SHF.L.U32 R0, R8, 0x1f, RZ ;  /* 0x0000001f08007819 */ /* 0x000fe200000006ff */
[----:B------:R-:W-:Y:S01]  /*3570*/  @!PT LDS RZ, [RZ] ;  /* 0x00000000fffff984 */ /* 0x000fe20000000800 */
[----:B------:R-:W-:Y:S01]  /*3580*/  @!PT LDS RZ, [RZ] ;  /* 0x00000000fffff984 */ /* 0x000fe20000000800 */
[----:B------:R-:W-:Y:S01]  /*3590*/  @!PT LDS RZ, [RZ] ;  /* 0x00000000fffff984 */ /* 0x000fe20000000800 */
[----:B------:R-:W-:Y:S01]  /*35a0*/  @!PT LDS RZ, [RZ] ;  /* 0x00000000fffff984 */ /* 0x000fe20000000800 */
[----:B------:R2:W-:Y:S06]  /*35b0*/  MEMBAR.ALL.CTA ;  /* 0x0000000000007992 */ /* 0x0005ec0000008000 */
[----:B--2---:R-:W2:Y:S02]  /*35c0*/  FENCE.VIEW.ASYNC.S ;  /* 0x00000000000073c6 */ /* 0x004ea40000000000 */
[----:B--2---:R-:W-:Y:S01]  /*35d0*/  SYNCS.ARRIVE.TRANS64.RED.A1T0 RZ, [UR25], RZ ;  /* 0x000000ffffff79a7 */ /* 0x004fe20008100419 */
[----:B------:R-:W2:Y:S01]  /*35e0*/  SYNCS.PHASECHK.TRANS64.TRYWAIT P0, [UR24+0xd0], R0 ;  /* 0x0000d000ff0075a7 */ /* 0x000ea20008001118 */
[----:B-1----:R-:W-:Y:S01]  /*35f0*/  LOP3.LUT P3, RZ, R6, 0x1, RZ, 0xc0, !PT ;  /* 0x0000000106ff7812 */ /* 0x002fe2000786c0ff */
[----:B--2---:R-:W-:-:S12]  /*3600*/  @!P0 BRA `(.L_x_50) ;  /* 0x0000006400e88947 */ /* 0x004fd80003800000 */
.L_x_146:
[----:B------:R-:W-:Y:S05]  /*3610*/  BRA.U !UP3, `(.L_x_51) ;  /* 0x000000010bf87547 */ /* 0x000fea000b800000 */
[----:B-1----:R-:W-:Y:S01]  /*3620*/  IMAD.U32 R0, RZ, RZ, UR23 ;  /* 0x00000017ff007e24 */ /* 0x002fe2000f8e00ff */
[----:B------:R-:W-:-:S04]  /*3630*/  ULEA UR4, UR19, UR20, 0x3 ;  /* 0x0000001413047291 */ /* 0x000fc8000f8e18ff */
[----:B------:R-:W-:-:S05]  /*3640*/  LEA R0, R0, R1, 0x2 ;  /* 0x0000000100007211 */ /* 0x000fca00078e10ff */
[----:B------:R1:W5:Y:S01]  /*3650*/  LDL R4, [R0] ;  /* 0x0000000000047983 */ /* 0x0003620000100800 */
[----:B------:R-:W-:Y:S01]  /*3660*/  UPLOP3.LUT UP2, UPT, UPT, UPT, UPT, 0x40, 0x4 ;  /* 0x000000000004789c */ /* 0x000fe20003f4e870 */
[----:B------:R-:W-:Y:S01]  /*3670*/  UMOV UR17, UR34 ;  /* 0x0000002200117c82 */ /* 0x000fe20008000000 */
[----:B-1----:R-:W-:-:S04]  /*3680*/  SHF.L.U32 R0, R2, 0x1f, RZ ;  /* 0x0000001f02007819 */ /* 0x002fc800000006ff */
[----:B------:R1:W2:Y:S01]  /*3690*/  SYNCS.PHASECHK.TRANS64.TRYWAIT P2, [UR4], R0 ;  /* 0x00000000ff0075a7 */ /* 0x0002a20008041104 */
[----:B------:R-:W-:-:S05]  /*36a0*/  UMOV UR4, UR19 ;  /* 0x0000001300047c82 */ /* 0x000fca0008000000 */
.L_x_54:
[----:B------:R-:W-:Y:S01]  /*36b0*/  ULEA UR18, UR4, UR20, 0x3 ;  /* 0x0000001404127291 */ /* 0x000fe2000f8e18ff */
[----:B--234-:R-:W-:Y:S11]  /*36c0*/  @P2 BRA `(.L_x_52) ;  /* 0x00000000000c2947 */ /* 0x01cff60003800000 */
[----:B------:R-:W-:Y:S04]  /*36d0*/  SHF.L.U32 R5, R2, 0x1f, RZ ;  /* 0x0000001f02057819 */ /* 0x000fe800000006ff */
[----:B------:R-:W2:Y:S02]  /*36e0*/  SYNCS.PHASECHK.TRANS64.TRYWAIT P0, [UR18], R5 ;  /* 0x00000005ff0075a7 */ /* 0x000ea40008001112 */
[----:B--2---:R-:W-:Y:S05]  /*36f0*/  @!P0 BRA `(.L_x_53) ;  /* 0x0000006400c48947 */ /* 0x004fea0003800000 */
.L_x_52:
[----:B------:R-:W-:Y:S01]  /*3700*/  UISETP.NE.AND UP0, UPT, UR17, URZ, UPT ;  /* 0x000000ff1100728c */ /* 0x000fe2000bf05270 */
[----:B------:R-:W-:Y:S01]  /*3710*/  PLOP3.LUT P2, PT, PT, PT, PT, 0x80, 0x8 ;  /* 0x000000000008781c */ /* 0x000fe20003f4f070 */
[----:B------:R-:W-:Y:S01]  /*3720*/  UIADD3 UR5, UPT, UPT, UR4, 0x1, URZ ;  /* 0x0000000104057890 */ /* 0x000fe2000fffe0ff */
[----:B------:R-:W-:Y:S11]  /*3730*/  ELECT P1, URZ, PT ;  /* 0x0000000000ff782f */ /* 0x000ff60003820000 */
[----:B------:R-:W-:Y:S02]  /*3740*/  @!UPT UIADD3 URZ, UPT, UPT, URZ, URZ, URZ ;  /* 0x000000fffffff290 */ /* 0x000fe4000fffe0ff */
[----:B-----5:R-:W-:Y:S01]  /*3750*/  @P1 R2UR.BROADCAST UR8, R4 ;  /* 0x00000000040812ca */ /* 0x020fe200008e0000 */
[----:B------:R-:W-:Y:S01]  /*3760*/  UISETP.NE.AND UP1, UPT, UR5, 0x6, UPT ;  /* 0x000000060500788c */ /* 0x000fe2000bf25270 */
[----:B------:R-:W-:Y:S01]  /*3770*/  PLOP3.LUT P0, PT, PT, PT, UP0, 0x80, 0x8 ;  /* 0x000000000008781c */ /* 0x000fe20003f0f008 */
[----:B------:R-:W-:Y:S02]  /*3780*/  ULEA UR10, UR4, UR22, 0xa ;  /* 0x00000016040a7291 */ /* 0x000fe4000f8e50ff */
[----:B------:R-:W-:Y:S02]  /*3790*/  USEL UR6, URZ, 0x1, UP1 ;  /* 0x00000001ff067887 */ /* 0x000fe40008800000 */
[----:B------:R-:W-:Y:S02]  /*37a0*/  USEL UR19, UR5, URZ, UP1 ;  /* 0x000000ff05137287 */ /* 0x000fe40008800000 */
[----:B------:R-:W-:Y:S02]  /*37b0*/  ULEA UR14, UR4, UR21, 0xa ;  /* 0x00000015040e7291 */ /* 0x000fe4000f8e50ff */
[----:B------:R-:W-:Y:S01]  /*37c0*/  @UP0 ULEA UR5, UR19, UR20, 0x3 ;  /* 0x0000001413050291 */ /* 0x000fe2000f8e18ff */
[----:B------:R-:W-:Y:S01]  /*37d0*/  LOP3.LUT R2, R2, UR6, RZ, 0x3c, !PT ;  /* 0x0000000602027c12 */ /* 0x000fe2000f8e3cff */
[----:B------:R-:W-:Y:S02]  /*37e0*/  UIADD3 UR6, UPT, UPT, UR10, 0x2, URZ ;  /* 0x000000020a067890 */ /* 0x000fe4000fffe0ff */
[----:B------:R-:W-:Y:S01]  /*37f0*/  UIADD3 UR4, UPT, UPT, UR14, 0x2, URZ ;  /* 0x000000020e047890 */ /* 0x000fe2000fffe0ff */
[----:B-1----:R-:W-:Y:S01]  /*3800*/  @P0 SHF.L.U32 R0, R2, 0x1f, RZ ;  /* 0x0000001f02000819 */ /* 0x002fe200000006ff */
[----:B------:R-:W-:Y:S01]  /*3810*/  UIADD3 UR12, UPT, UPT, UR10, 0x4, URZ ;  /* 0x000000040a0c7890 */ /* 0x000fe2000fffe0ff */
[----:B------:R-:W-:Y:S02]  /*3820*/  UMOV UR11, 0x40004040 ;  /* 0x40004040000b7882 */ /* 0x000fe40000000000 */
[----:B------:R3:W4:Y:S01]  /*3830*/  @P0 SYNCS.PHASECHK.TRANS64.TRYWAIT P2, [UR5], R0 ;  /* 0x00000000ff0005a7 */ /* 0x0007220008041105 */
[----:B------:R-:W-:Y:S11]  /*3840*/  ELECT P0, URZ, PT ;  /* 0x0000000000ff782f */ /* 0x000ff60003800000 */
[----:B------:R-:W-:Y:S02]  /*3850*/  @!UPT UIADD3 URZ, UPT, UPT, URZ, URZ, URZ ;  /* 0x000000fffffff290 */ /* 0x000fe4000fffe0ff */
[C---:B------:R-:W-:Y:S02]  /*3860*/  @P0 R2UR.BROADCAST UR16, R4.reuse ;  /* 0x00000000041002ca */ /* 0x040fe400008e0000 */
[----:B------:R-:W-:Y:S01]  /*3870*/  ELECT P0, URZ, PT ;  /* 0x0000000000ff782f */ /* 0x000fe20003800000 */
[----:B------:R-:W-:Y:S01]  /*3880*/  UMOV UR15, 0x40004040 ;  /* 0x40004040000f7882 */ /* 0x000fe20000000000 */
[----:B------:R-:W-:Y:S01]  /*3890*/  UMOV UR7, 0x40004040 ;  /* 0x4000404000077882 */ /* 0x000fe20000000000 */
[----:B------:R1:W-:Y:S01]  /*38a0*/  UTCHMMA gdesc[UR14], gdesc[UR10], tmem[UR8], tmem[UR32], idesc[UR33], UP2 ;  /* 0x00ff200a0e0075ea */ /* 0x0003e20009000008 */
[----:B------:R-:W-:Y:S01]  /*38b0*/  UPLOP3.LUT UP2, UPT, UPT, UPT, UPT, 0x80, 0x8 ;  /* 0x000000000008789c */ /* 0x000fe20003f4f070 */
[----:B------:R-:W-:Y:S01]  /*38c0*/  UMOV UR5, 0x40004040 ;  /* 0x4000404000057882 */ /* 0x000fe20000000000 */
[----:B------:R-:W-:Y:S01]  /*38d0*/  UMOV UR13, 0x40004040 ;  /* 0x40004040000d7882 */ /* 0x000fe20000000000 */
[----:B------:R-:W-:Y:S04]  /*38e0*/  UMOV UR9, 0x40004040 ;  /* 0x4000404000097882 */ /* 0x000fe80000000000 */
[----:B------:R2:W-:Y:S01]  /*38f0*/  UTCHMMA gdesc[UR4], gdesc[UR6], tmem[UR16], tmem[UR30], idesc[UR31], UPT ;  /* 0x00ff1e06040075ea */ /* 0x0005e2000b800010 */
[----:B-1----:R-:W-:Y:S01]  /*3900*/  UIADD3 UR8, UPT, UPT, UR14, 0x4, URZ ;  /* 0x000000040e087890 */ /* 0x002fe2000fffe0ff */
[C---:B------:R-:W-:Y:S02]  /*3910*/  @P0 R2UR.BROADCAST UR15, R4.reuse ;  /* 0x00000000040f02ca */ /* 0x040fe400008e0000 */
[----:B------:R-:W-:Y:S01]  /*3920*/  ELECT P0, URZ, PT ;  /* 0x0000000000ff782f */ /* 0x000fe20003800000 */
[----:B------:R-:W-:Y:S02]  /*3930*/  UIADD3 UR10, UPT, UPT, UR10, 0x6, URZ ;  /* 0x000000060a0a7890 */ /* 0x000fe4000fffe0ff */
[----:B--2---:R-:W-:Y:S10]  /*3940*/  UIADD3 UR6, UPT, UPT, UR14, 0x6, URZ ;  /* 0x000000060e067890 */ /* 0x004ff4000fffe0ff */
[----:B------:R-:W-:Y:S01]  /*3950*/  @P0 R2UR.BROADCAST UR14, R4 ;  /* 0x00000000040e02ca */ /* 0x000fe200008e0000 */
[----:B------:R-:W-:Y:S02]  /*3960*/  UIADD3 UR5, UPT, UPT, UR18, 0x30, URZ ;  /* 0x0000003012057890 */ /* 0x000fe4000fffe0ff */
[----:B------:R-:W-:Y:S01]  /*3970*/  UIADD3 UR4, UPT, UPT, UR17, 0x1, URZ ;  /* 0x0000000111047890 */ /* 0x000fe2000fffe0ff */
[----:B------:R1:W-:Y:S03]  /*3980*/  UTCHMMA gdesc[UR8], gdesc[UR12], tmem[UR15], tmem[UR28], idesc[UR29], UPT ;  /* 0x00ff1c0c080075ea */ /* 0x0003e6000b80000f */
[----:B------:R-:W-:Y:S03]  /*3990*/  UISETP.GT.U32.AND UP0, UPT, UR4, 0x1, UPT ;  /* 0x000000010400788c */ /* 0x000fe6000bf04070 */
[----:B------:R-:W-:Y:S03]  /*39a0*/  UMOV UR4, UR19 ;  /* 0x0000001300047c82 */ /* 0x000fe60008000000 */
[----:B------:R3:W-:Y:S01]  /*39b0*/  UTCHMMA gdesc[UR6], gdesc[UR10], tmem[UR14], tmem[UR26], idesc[UR27], UPT ;  /* 0x00ff1a0a060075ea */ /* 0x0007e2000b80000e */
[----:B------:R3:W-:Y:S01]  /*39c0*/  UTCBAR [UR5], URZ ;  /* 0x000000ff050073e9 */ /* 0x0007e200080000ff */
[----:B-1----:R-:W-:Y:S07]  /*39d0*/  UIADD3 UR8, UPT, UPT, UR17, -0x1, URZ ;  /* 0xffffffff11087890 */ /* 0x002fee000fffe0ff */
[----:B------:R-:W-:Y:S01]  /*39e0*/  UMOV UR17, UR8 ;  /* 0x0000000800117c82 */ /* 0x000fe20008000000 */
[----:B------:R-:W-:Y:S05]  /*39f0*/  BRA.U UP0, `(.L_x_54) ;  /* 0xfffffffd002c7547 */ /* 0x000fea000b83ffff */
.L_x_51:
[----:B------:R-:W-:Y:S01]  /*3a00*/  UIADD3 UR4, UPT, UPT, UR23, 0x1, URZ ;  /* 0x0000000117047890 */ /* 0x000fe2000fffe0ff */
[----:B------:R-:W-:Y:S01]  /*3a10*/  LOP3.LUT R3, R3, 0x1, RZ, 0x3c, !PT ;  /* 0x0000000103037812 */ /* 0x000fe200078e3cff */
[----:B---3--:R-:W-:Y:S02]  /*3a20*/  UIADD3 UR5, UPT, UPT, UR24, 0xc0, URZ ;  /* 0x000000c018057890 */ /* 0x008fe4000fffe0ff */
[----:B------:R-:W-:-:S04]  /*3a30*/  UISETP.NE.AND UP0, UPT, UR4, 0x2, UPT ;  /* 0x000000020400788c */ /* 0x000fc8000bf05270 */
[----:B------:R-:W-:Y:S02]  /*3a40*/  USEL UR6, URZ, 0x1, UP0 ;  /* 0x00000001ff067887 */ /* 0x000fe40008000000 */
[----:B------:R-:W-:Y:S01]  /*3a50*/  USEL UR23, UR4, URZ, UP0 ;  /* 0x000000ff04177287 */ /* 0x000fe20008000000 */
[----:B------:R2:W-:Y:S03]  /*3a60*/  UTCBAR [UR5], URZ ;  /* 0x000000ff050073e9 */ /* 0x0005e600080000ff */
[----:B------:R-:W-:Y:S01]  /*3a70*/  LOP3.LUT R8, R8, UR6, RZ, 0x3c, !PT ;  /* 0x0000000608087c12 */ /* 0x000fe2000f8e3cff */
[----:B------:R-:W-:Y:S07]  /*3a80*/  @P3 BRA `(.L_x_55) ;  /* 0xfffffff800a03947 */ /* 0x000fee000383ffff */
[----:B------:R-:W3:Y:S01]  /*3a90*/  S2UR UR6, SR_CgaCtaId ;  /* 0x00000000000679c3 */ /* 0x000ee20000008800 */
[----:B------:R-:W-:Y:S01]  /*3aa0*/  ELECT P0, URZ, PT ;  /* 0x0000000000ff782f */ /* 0x000fe20003800000 */
[----:B-1----:R-:W-:Y:S01]  /*3ab0*/  IMAD.MOV.U32 R0, RZ, RZ, 0x1 ;  /* 0x00000001ff007424 */ /* 0x002fe200078e00ff */
[----:B------:R-:W-:Y:S01]  /*3ac0*/  UIADD3 UR20, UPT, UPT, UR20, 0xd0, URZ ;  /* 0x000000d014147890 */ /* 0x000fe2000fffe0ff */
[----:B------:R-:W-:Y:S01]  /*3ad0*/  SHF.L.U32 R2, R8, 0x1f, RZ ;  /* 0x0000001f08027819 */ /* 0x000fe200000006ff */
[----:B------:R-:W-:-:S03]  /*3ae0*/  UMOV UR4, 0x40 ;  /* 0x0000004000047882 */ /* 0x000fc60000000000 */
[----:B------:R-:W-:Y:S01]  /*3af0*/  UVIRTCOUNT.DEALLOC.SMPOOL 0x80 ;  /* 0x000000800000784c */ /* 0x000fe20000000000 */
[----:B---3--:R-:W-:Y:S02]  /*3b00*/  ULEA UR6, UR6, UR4, 0x18 ;  /* 0x0000000406067291 */ /* 0x008fe4000f8ec0ff */
[----:B------:R-:W-:-:S07]  /*3b10*/  ULEA UR4, UR23, UR20, 0x3 ;  /* 0x0000001417047291 */ /* 0x000fce000f8e18ff */
[----:B------:R1:W-:Y:S02]  /*3b20*/  @P0 STS.U8 [UR6+0x1c], R0 ;  /* 0x00001c00ff000988 */ /* 0x0003e40008000006 */
[----:B------:R-:W3:Y:S02]  /*3b30*/  SYNCS.PHASECHK.TRANS64.TRYWAIT P0, [UR4], R2 ;  /* 0x00000002ff0075a7 */ /* 0x000ee40008001104 */
[----:B-1-3--:R-:W-:Y:S05]  /*3b40*/  @!P0 BRA `(.L_x_56) ;  /* 0x0000006000c88947 */ /* 0x00afea0003800000 */
.L_x_149:
[----:B------:R-:W-:-:S04]  /*3b50*/  UIADD3 UR4, UPT, UPT, UR23, 0x1, URZ ;  /* 0x0000000117047890 */ /* 0x000fc8000fffe0ff */
[----:B------:R-:W-:-:S04]  /*3b60*/  UISETP.NE.AND UP0, UPT, UR4, 0x2, UPT ;  /* 0x000000020400788c */ /* 0x000fc8000bf05270 */
[----:B--2---:R-:W-:Y:S02]  /*3b70*/  USEL UR5, URZ, 0x1, UP0 ;  /* 0x00000001ff057887 */ /* 0x004fe40008000000 */
[----:B------:R-:W-:-:S04]  /*3b80*/  USEL UR4, UR4, URZ, UP0 ;  /* 0x000000ff04047287 */ /* 0x000fc80008000000 */
[----:B------:R-:W-:Y:S01]  /*3b90*/  ULEA UR4, UR4, UR20, 0x3 ;  /* 0x0000001404047291 */ /* 0x000fe2000f8e18ff */
[----:B-1----:R-:W-:-:S04]  /*3ba0*/  LOP3.LUT R2, R8, UR5, RZ, 0x3c, !PT ;  /* 0x0000000508027c12 */ /* 0x002fc8000f8e3cff */
[----:B------:R-:W-:-:S04]  /*3bb0*/  SHF.L.U32 R2, R2, 0x1f, RZ ;  /* 0x0000001f02027819 */ /* 0x000fc800000006ff */
[----:B------:R-:W1:Y:S02]  /*3bc0*/  SYNCS.PHASECHK.TRANS64.TRYWAIT P0, [UR4], R2 ;  /* 0x00000002ff0075a7 */ /* 0x000e640008001104 */
[----:B-1----:R-:W-:Y:S05]  /*3bd0*/  @!P0 BRA `(.L_x_57) ;  /* 0x0000006000bc8947 */ /* 0x002fea0003800000 */
.L_x_151:
[----:B------:R-:W-:Y:S01]  /*3be0*/  NOP ;  /* 0x0000000000007918 */ /* 0x000fe20000000000 */
[----:B-1----:R-:W1:Y:S01]  /*3bf0*/  LDS R0, [UR6+0x14] ;  /* 0x00001406ff007984 */ /* 0x002e620008000800 */
[----:B------:R-:W-:Y:S01]  /*3c00*/  LOP3.LUT R3, R9, 0xffff, RZ, 0xc0, !PT ;  /* 0x0000ffff09037812 */ /* 0x000fe200078ec0ff */
[----:B------:R-:W-:-:S03]  /*3c10*/  IMAD.MOV.U32 R2, RZ, RZ, 0xffff ;  /* 0x0000ffffff027424 */ /* 0x000fc600078e00ff */
[----:B------:R-:W-:-:S04]  /*3c20*/  SHF.R.U32.HI R3, RZ, 0x5, R3 ;  /* 0x00000005ff037819 */ /* 0x000fc80000011603 */
[----:B------:R-:W-:-:S04]  /*3c30*/  SHF.L.U32 R2, R2, R3, RZ ;  /* 0x0000000302027219 */ /* 0x000fc800000006ff */
[----:B-1----:R-:W-:-:S04]  /*3c40*/  LOP3.LUT R0, R0, R2, RZ, 0xc0, !PT ;  /* 0x0000000200007212 */ /* 0x002fc800078ec0ff */
[----:B------:R-:W-:Y:S01]  /*3c50*/  ISETP.NE.AND P0, PT, R0, R2, PT ;  /* 0x000000020000720c */ /* 0x000fe20003f05270 */
[----:B------:R-:W-:-:S05]  /*3c60*/  IMAD.MOV.U32 R0, RZ, RZ, 0x1 ;  /* 0x00000001ff007424 */ /* 0x000fca00078e00ff */
[----:B------:R-:W-:-:S07]  /*3c70*/  SHF.L.U32 R0, R0, R3, RZ ;  /* 0x0000000300007219 */ /* 0x000fce00000006ff */
[----:B------:R-:W-:Y:S05]  /*3c80*/  @P0 BRA `(.L_x_58) ;  /* 0x00000000005c0947 */ /* 0x000fea0003800000 */
[----:B------:R-:W1:Y:S02]  /*3c90*/  LDS R3, [UR6+0x18] ;  /* 0x00001806ff037984 */ /* 0x000e640008000800 */
[----:B-1----:R-:W-:-:S04]  /*3ca0*/  LOP3.LUT R3, R3, R0, RZ, 0xc0, !PT ;  /* 0x0000000003037212 */ /* 0x002fc800078ec0ff */
[----:B------:R-:W-:-:S13]  /*3cb0*/  ISETP.NE.AND P0, PT, R3, R0, PT ;  /* 0x000000000300720c */ /* 0x000fda0003f05270 */
[----:B------:R-:W-:Y:S05]  /*3cc0*/  @P0 BRA `(.L_x_59) ;  /* 0x0000000000400947 */ /* 0x000fea0003800000 */
[----:B------:R-:W-:Y:S01]  /*3cd0*/  R2UR UR4, R2 ;  /* 0x00000000020472ca */ /* 0x000fe200000e0000 */
[----:B------:R-:W1:Y:S01]  /*3ce0*/  S2R R3, SR_LANEID ;  /* 0x0000000000037919 */ /* 0x000e620000000000 */
[----:B------:R-:W-:-:S04]  /*3cf0*/  LOP3.LUT R0, RZ, R0, RZ, 0x33, !PT ;  /* 0x00000000ff007212 */ /* 0x000fc800078e33ff */
[----:B------:R-:W2:Y:S07]  /*3d00*/  REDUX UR7, R0 ;  /* 0x00000000000773c4 */ /* 0x000eae0000000000 */
[----:B------:R-:W-:-:S03]  /*3d10*/  ULOP3.LUT UR5, URZ, UR4, URZ, 0x33, !UPT ;  /* 0x00000004ff057292 */ /* 0x000fc6000f8e33ff */
[----:B------:R-:W-:Y:S02]  /*3d20*/  VOTEU.ANY UR4, UPT, PT ;  /* 0x0000000000047886 */ /* 0x000fe400038e0100 */
[----:B------:R-:W-:Y:S01]  /*3d30*/  UFLO.U32 UR4, UR4 ;  /* 0x00000004000472bd */ /* 0x000fe200080e0000 */
[----:B------:R-:W-:-:S04]  /*3d40*/  IMAD.U32 R2, RZ, RZ, UR5 ;  /* 0x00000005ff027e24 */ /* 0x000fc8000f8e00ff */
[----:B------:R-:W3:Y:S02]  /*3d50*/  REDUX UR8, R2 ;  /* 0x00000000020873c4 */ /* 0x000ee40000000000 */
[----:B------:R1:W-:Y:S01]  /*3d60*/  UTCATOMSWS.AND URZ, UR5 ;  /* 0x0000000500ff79e3 */ /* 0x0003e20008000000 */
[----:B--2---:R-:W-:Y:S01]  /*3d70*/  IMAD.U32 R0, RZ, RZ, UR7 ;  /* 0x00000007ff007e24 */ /* 0x004fe2000f8e00ff */
[----:B-1----:R-:W-:Y:S01]  /*3d80*/  ISETP.EQ.U32.AND P0, PT, R3, UR4, PT ;  /* 0x0000000403007c0c */ /* 0x002fe2000bf02070 */
[----:B---3--:R-:W-:-:S12]  /*3d90*/  IMAD.U32 R2, RZ, RZ, UR8 ;  /* 0x00000008ff027e24 */ /* 0x008fd8000f8e00ff */
[----:B------:R1:W-:Y:S04]  /*3da0*/  @P0 ATOMS.AND RZ, [UR6+0x14], R2 ;  /* 0x00001402ffff098c */ /* 0x0003e8000a800006 */
[----:B------:R1:W-:Y:S01]  /*3db0*/  @P0 ATOMS.AND RZ, [UR6+0x18], R0 ;  /* 0x00001800ffff098c */ /* 0x0003e2000a800006 */
[----:B------:R-:W-:Y:S05]  /*3dc0*/  BRA `(.L_x_60) ;  /* 0x0000000000147947 */ /* 0x000fea0003800000 */
.L_x_59:
[----:B------:R-:W-:Y:S02]  /*3dd0*/  MOV R2, 0x3df0 ;  /* 0x00003df000027802 */ /* 0x000fe40000000f00 */
[----:B----45:R-:W-:Y:S05]  /*3de0*/  CALL.REL.NOINC `($__internal_0_$__cuda_sm10x_tcgen05_guardrail_trap_col_being_dealloced_not_returned_by_alloc) ;  /* 0x0000006400a87944 */ /* 0x030fea0003c00000 */
[----:B------:R-:W-:Y:S05]  /*3df0*/  BRA `(.L_x_60) ;  /* 0x0000000000087947 */ /* 0x000fea0003800000 */
.L_x_58:
[----:B------:R-:W-:Y:S02]  /*3e00*/  MOV R2, 0x3e20 ;  /* 0x00003e2000027802 */ /* 0x000fe40000000f00 */
[----:B----45:R-:W-:Y:S05]  /*3e10*/  CALL.REL.NOINC `($__internal_2_$__cuda_sm10x_tcgen05_guardrail_trap_unallocated_columns_being_dealloced) ;  /* 0x0000006400b47944 */ /* 0x030fea0003c00000 */
.L_x_60:
[----:B------:R-:W-:Y:S01]  /*3e20*/  NOP ;  /* 0x0000000000007918 */ /* 0x000fe20000000000 */
[----:B------:R-:W-:Y:S05]  /*3e30*/  EXIT ;  /* 0x000000000000794d */ /* 0x000fea0003800000 */
.L_x_44:
[----:B------:R-:W-:-:S09]  /*3e40*/  UISETP.NE.OR UP0, UPT, UR18, 0x3, !UP3 ;  /* 0x000000031200788c */ /* 0x000fd2000df05670 */
[----:B------:R-:W-:Y:S05]  /*3e50*/  BRA.U UP0, `(.L_x_61) ;  /* 0x0000001100e47547 */ /* 0x000fea000b800000 */
[----:B------:R-:W2:Y:S01]  /*3e60*/  LDCU.64 UR4, c[0x0][0x988] ;  /* 0x00013100ff0477ac */ /* 0x000ea20008000a00 */
[----:B------:R-:W3:Y:S01]  /*3e70*/  S2UR UR10, SR_CgaCtaId ;  /* 0x00000000000a79c3 */ /* 0x000ee20000008800 */
[----:B------:R-:W-:Y:S01]  /*3e80*/  R2UR UR46, R77 ;  /* 0x000000004d2e72ca */ /* 0x000fe200000e0000 */
[----:B------:R-:W-:Y:S01]  /*3e90*/  HFMA2 R9, -RZ, RZ, 0, 0 ;  /* 0x00000000ff097431 */ /* 0x000fe200000001ff */
[----:B------:R-:W4:Y:S01]  /*3ea0*/  LDCU UR44, c[0x0][0x370] ;  /* 0x00006e00ff2c77ac */ /* 0x000f220008000800 */
[----:B------:R-:W-:Y:S01]  /*3eb0*/  R2UR UR45, R78 ;  /* 0x000000004e2d72ca */ /* 0x000fe200000e0000 */
[----:B------:R-:W-:Y:S01]  /*3ec0*/  IMAD.MOV.U32 R10, RZ, RZ, 0x1 ;  /* 0x00000001ff0a7424 */ /* 0x000fe200078e00ff */
[----:B------:R-:W4:Y:S02]  /*3ed0*/  LDCU.128 UR28, c[0x0][0xc10] ;  /* 0x00018200ff1c77ac */ /* 0x000f240008000c00 */
[----:B------:R-:W1:Y:S01]  /*3ee0*/  LDC.64 R12, c[0x0][0x348] ;  /* 0x0000d200ff0c7b82 */ /* 0x000e620000000a00 */
[----:B------:R-:W-:Y:S01]  /*3ef0*/  IMAD.MOV.U32 R3, RZ, RZ, 0x2000 ;  /* 0x00002000ff037424 */ /* 0x000fe200078e00ff */
[----:B------:R-:W3:Y:S01]  /*3f00*/  LDCU UR38, c[0x0][0x374] ;  /* 0x00006e80ff2677ac */ /* 0x000ee20008000800 */
[----:B------:R-:W3:Y:S01]  /*3f10*/  LDCU.64 UR26, c[0x0][0x990] ;  /* 0x00013200ff1a77ac */ /* 0x000ee20008000a00 */
[----:B------:R-:W1:Y:S01]  /*3f20*/  LDCU UR17, c[0x0][0xc0c] ;  /* 0x00018180ff1177ac */ /* 0x000e620008000800 */
[----:B--2---:R-:W-:Y:S01]  /*3f30*/  UISETP.NE.U32.AND UP0, UPT, UR4, URZ, UPT ;  /* 0x000000ff0400728c */ /* 0x004fe2000bf05070 */
[----:B------:R-:W2:Y:S01]  /*3f40*/  LDCU.128 UR32, c[0x0][0xa80] ;  /* 0x00015000ff2077ac */ /* 0x000ea20008000c00 */
[----:B------:R-:W2:Y:S01]  /*3f50*/  LDCU UR57, c[0x0][0xc20] ;  /* 0x00018400ff3977ac */ /* 0x000ea20008000800 */
[----:B------:R-:W2:Y:S01]  /*3f60*/  LDCU UR4, c[0x0][0xc30] ;  /* 0x00018600ff0477ac */ /* 0x000ea20008000800 */
[----:B------:R-:W2:Y:S01]  /*3f70*/  LDCU.128 UR40, c[0x0][0xa90] ;  /* 0x00015200ff2877ac */ /* 0x000ea20008000c00 */
[----:B------:R-:W-:Y:S01]  /*3f80*/  UMOV UR20, 0x400 ;  /* 0x0000040000147882 */ /* 0x000fe20000000000 */
[----:B----4-:R-:W-:-:S02]  /*3f90*/  UIMAD.WIDE.U32 UR6, UR44, UR28, URZ ;  /* 0x0000001c2c0672a5 */ /* 0x010fc4000f8e00ff */
[----:B---3--:R-:W-:Y:S02]  /*3fa0*/  UIMAD.WIDE.U32 UR8, UR38, UR31, URZ ;  /* 0x0000001f260872a5 */ /* 0x008fe4000f8e00ff */
[----:B------:R-:W-:Y:S02]  /*3fb0*/  ULEA UR20, UR10, UR20, 0x18 ;  /* 0x000000140a147291 */ /* 0x000fe4000f8ec0ff */
[----:B------:R-:W-:Y:S02]  /*3fc0*/  UISETP.NE.AND.EX UP5, UPT, UR5, URZ, UPT, UP0 ;  /* 0x000000ff0500728c */ /* 0x000fe4000bfa5300 */
[----:B------:R-:W-:Y:S02]  /*3fd0*/  UISETP.NE.U32.AND UP6, UPT, UR26, URZ, UPT ;  /* 0x000000ff1a00728c */ /* 0x000fe4000bfc5070 */
[----:B------:R-:W-:Y:S02]  /*3fe0*/  UIADD3 UR48, UPT, UPT, UR20, 0x78, URZ ;  /* 0x0000007814307890 */ /* 0x000fe4000fffe0ff */
[----:B------:R-:W-:-:S02]  /*3ff0*/  UIADD3 UR47, UPT, UPT, UR20, 0xb8, URZ ;  /* 0x000000b8142f7890 */ /* 0x000fc4000fffe0ff */
[----:B------:R-:W-:Y:S02]  /*4000*/  UIADD3 UR37, UPT, UPT, UR20, 0x60, URZ ;  /* 0x0000006014257890 */ /* 0x000fe4000fffe0ff */
[----:B------:R-:W-:Y:S02]  /*4010*/  UIADD3 UR36, UPT, UPT, UR20, 0x68, URZ ;  /* 0x0000006814247890 */ /* 0x000fe4000fffe0ff */
[----:B------:R-:W-:Y:S02]  /*4020*/  UIADD3 UR25, UPT, UPT, UR20, 0x70, URZ ;  /* 0x0000007014197890 */ /* 0x000fe4000fffe0ff */
[----:B-1----:R-:W-:Y:S02]  /*4030*/  UISETP.NE.AND UP0, UPT, UR39, 0x1, UPT ;  /* 0x000000012700788c */ /* 0x002fe4000bf05270 */
[----:B------:R-:W-:Y:S02]  /*4040*/  UISETP.GE.AND UP2, UPT, UR39, 0x1, UPT ;  /* 0x000000012700788c */ /* 0x000fe4000bf46270 */
[----:B------:R-:W-:Y:S01]  /*4050*/  UISETP.NE.AND UP0, UPT, UR17, 0x1, UPT ;  /* 0x000000011100788c */ /* 0x000fe2000bf05270 */
[----:B------:R-:W-:Y:S01]  /*4060*/  UMOV UR55, UR7 ;  /* 0x0000000700377c82 */ /* 0x000fe20008000000 */
[----:B------:R-:W-:Y:S01]  /*4070*/  UMOV UR54, UR9 ;  /* 0x0000000900367c82 */ /* 0x000fe20008000000 */
[----:B------:R-:W-:-:S02]  /*4080*/  UISETP.NE.AND UP2, UPT, UR30, 0x1, UPT ;  /* 0x000000011e00788c */ /* 0x000fc4000bf45270 */
[----:B--2---:R-:W-:Y:S01]  /*4090*/  UISETP.NE.AND UP0, UPT, UR32, 0x1, UPT ;  /* 0x000000012000788c */ /* 0x004fe2000bf05270 */
[----:B------:R-:W1:Y:S01]  /*40a0*/  LDCU UR58, c[0x0][0xaa0] ;  /* 0x00015400ff3a77ac */ /* 0x000e620008000800 */
[----:B------:R-:W-:Y:S01]  /*40b0*/  UPLOP3.LUT UP4, UPT, UPT, UPT, UPT, 0x40, 0x4 ;  /* 0x000000000004789c */ /* 0x000fe20003f8e870 */
[----:B------:R-:W2:Y:S01]  /*40c0*/  LDCU.64 UR18, c[0x0][0xc28] ;  /* 0x00018500ff1277ac */ /* 0x000ea20008000a00 */
[----:B------:R-:W-:Y:S02]  /*40d0*/  UISETP.NE.AND.EX UP6, UPT, UR27, URZ, UPT, UP6 ;  /* 0x000000ff1b00728c */ /* 0x000fe4000bfc5360 */
[----:B------:R-:W-:Y:S02]  /*40e0*/  UPRMT UR48, UR10, 0x654, UR48 ;  /* 0x000006540a307896 */ /* 0x000fe40008000030 */
[----:B------:R-:W-:Y:S02]  /*40f0*/  UPRMT UR47, URZ, 0x654, UR47 ;  /* 0x00000654ff2f7896 */ /* 0x000fe4000800002f */
[----:B------:R-:W-:-:S02]  /*4100*/  UPRMT UR53, UR10, 0x654, UR37 ;  /* 0x000006540a357896 */ /* 0x000fc40008000025 */
[----:B------:R-:W-:Y:S02]  /*4110*/  UPRMT UR50, UR10, 0x654, UR36 ;  /* 0x000006540a327896 */ /* 0x000fe40008000024 */
[----:B------:R-:W-:Y:S02]  /*4120*/  UPRMT UR49, UR10, 0x654, UR25 ;  /* 0x000006540a317896 */ /* 0x000fe40008000019 */
[----:B------:R-:W-:Y:S02]  /*4130*/  USHF.R.U32.HI UR55, URZ, UR29, UR55 ;  /* 0x0000001dff377299 */ /* 0x000fe40008011637 */
[----:B------:R-:W-:Y:S02]  /*4140*/  USHF.R.U32.HI UR54, URZ, UR57, UR54 ;  /* 0x00000039ff367299 */ /* 0x000fe40008011636 */
[----:B------:R-:W-:Y:S02]  /*4150*/  UISETP.NE.AND UP3, UPT, UR4, 0x1, UPT ;  /* 0x000000010400788c */ /* 0x000fe4000bf65270 */
[----:B------:R-:W-:-:S02]  /*4160*/  UISETP.NE.AND UP2, UPT, UR35, 0x1, UPT ;  /* 0x000000012300788c */ /* 0x000fc4000bf45270 */
[----:B-12---:R-:W-:-:S11]  /*4170*/  UISETP.NE.AND UP0, UPT, UR42, 0x1, UPT ;  /* 0x000000012a00788c */ /* 0x006fd6000bf05270 */
.L_x_72:
[----:B------:R-:W-:Y:S04]  /*4180*/  SHF.L.U32 R2, R9, 0x1f, RZ ;  /* 0x0000001f09027819 */ /* 0x000fe800000006ff */
[----:B-1----:R-:W1:Y:S02]  /*4190*/  SYNCS.PHASECHK.TRANS64.TRYWAIT P0, [UR20+0xb0], R2 ;  /* 0x0000b002ff0075a7 */ /* 0x002e640008001114 */
[----:B-1----:R-:W-:Y:S05]  /*41a0*/  @!P0 BRA `(.L_x_62) ;  /* 0x0000005c00608947 */ /* 0x002fea0003800000 */
.L_x_153:
[----:B------:R-:W2:Y:S01]  /*41b0*/  LDS.128 R4, [UR20+0xf0] ;  /* 0x0000f014ff047984 */ /* 0x000ea20008000c00 */
[----:B------:R-:W-:Y:S01]  /*41c0*/  UISETP.GE.AND UP0, UPT, UR39, 0x1, UPT ;  /* 0x000000012700788c */ /* 0x000fe2000bf06270 */
[----:B------:R-:W-:Y:S01]  /*41d0*/  @!PT LDS RZ, [RZ] ;  /* 0x00000000fffff984 */ /* 0x000fe20000000800 */
[----:B------:R-:W-:Y:S01]  /*41e0*/  @!PT LDS RZ, [RZ] ;  /* 0x00000000fffff984 */ /* 0x000fe20000000800 */
[----:B------:R-:W-:Y:S01]  /*41f0*/  @!PT LDS RZ, [RZ] ;  /* 0x00000000fffff984 */ /* 0x000fe20000000800 */
[----:B------:R-:W-:Y:S01]  /*4200*/  @!PT LDS RZ, [RZ] ;  /* 0x00000000fffff984 */ /* 0x000fe20000000800 */
[----:B------:R3:W-:Y:S06]  /*4210*/  MEMBAR.ALL.CTA ;  /* 0x0000000000007992 */ /* 0x0007ec0000008000 */
[----:B---3--:R-:W3:Y:S02]  /*4220*/  FENCE.VIEW.ASYNC.S ;  /* 0x00000000000073c6 */ /* 0x008ee40000000000 */
[----:B---3--:R-:W-:Y:S01]  /*4230*/  SYNCS.ARRIVE.TRANS64.RED.A1T0 RZ, [UR47], RZ ;  /* 0x000000ffffff79a7 */ /* 0x008fe2000810042f */
[----:B--2---:R-:W-:Y:S11]  /*4240*/  LOP3.LUT P0, RZ, R6, 0x1, RZ, 0xc0, !PT ;  /* 0x0000000106ff7812 */ /* 0x004ff6000780c0ff */
[----:B------:R-:W-:Y:S02]  /*4250*/  @!UPT UIADD3 URZ, UPT, UPT, URZ, URZ, URZ ;  /* 0x000000fffffff290 */ /* 0x000fe4000fffe0ff */
[----:B------:R-:W-:Y:S01]  /*4260*/  VOTEU.ANY UP2, P0 ;  /* 0x0000000000ff7886 */ /* 0x000fe20000040100 */
[----:B------:R-:W-:Y:S11]  /*4270*/  PLOP3.LUT P0, PT, PT, PT, UP2, 0x80, 0x8 ;  /* 0x000000000008781c */ /* 0x000ff60003f0f028 */
[----:B------:R-:W-:Y:S02]  /*4280*/  @!UPT UIADD3 URZ, UPT, UPT, URZ, URZ, URZ ;  /* 0x000000fffffff290 */ /* 0x000fe4000fffe0ff */
[----:B-1----:R-:W-:Y:S02]  /*4290*/  @P0 MOV R2, R4 ;  /* 0x0000000400020202 */ /* 0x002fe40000000f00 */
[----:B------:R-:W-:Y:S02]  /*42a0*/  @P0 LOP3.LUT R0, R5, 0xffff, RZ, 0xc0, !PT ;  /* 0x0000ffff05000812 */ /* 0x000fe400078ec0ff */
[----:B------:R-:W-:Y:S02]  /*42b0*/  @P0 R2UR UR5, R2 ;  /* 0x00000000020502ca */ /* 0x000fe400000e0000 */
[----:B------:R-:W-:Y:S11]  /*42c0*/  @P0 R2UR UR4, R0 ;  /* 0x00000000000402ca */ /* 0x000ff600000e0000 */
[----:B------:R-:W-:Y:S02]  /*42d0*/  @UP2 UMOV UR16, UR5 ;  /* 0x0000000500102c82 */ /* 0x000fe40008000000 */
[----:B------:R-:W-:Y:S01]  /*42e0*/  @UP2 UMOV UR15, UR4 ;  /* 0x00000004000f2c82 */ /* 0x000fe20008000000 */
[----:B------:R-:W-:Y:S05]  /*42f0*/  BRA.U !UP0, `(.L_x_63) ;  /* 0x0000000108c07547 */ /* 0x000fea000b800000 */
[----:B------:R-:W-:Y:S02]  /*4300*/  UIMAD.WIDE.U32 UR8, UR15, UR31, URZ ;  /* 0x0000001f0f0872a5 */ /* 0x000fe4000f8e00ff */
[----:B------:R-:W-:Y:S02]  /*4310*/  UP2UR UR14, UPR, URZ, 0x4 ;  /* 0x00000004ff0e7883 */ /* 0x000fe40008000000 */
[----:B------:R-:W-:Y:S02]  /*4320*/  UISETP.NE.AND UP2, UPT, UR30, 0x1, UPT ;  /* 0x000000011e00788c */ /* 0x000fe4000bf45270 */
[----:B------:R-:W-:Y:S02]  /*4330*/  UIMAD.WIDE.U32 UR10, UR16, UR28, URZ ;  /* 0x0000001c100a72a5 */ /* 0x000fe4000f8e00ff */
[----:B------:R-:W-:Y:S02]  /*4340*/  USEL UR4, UR38, UR54, !UP2 ;  /* 0x0000003626047287 */ /* 0x000fe4000d000000 */
[----:B------:R-:W-:Y:S02]  /*4350*/  UISETP.NE.AND UP0, UPT, UR17, 0x1, UPT ;  /* 0x000000011100788c */ /* 0x000fe4000bf05270 */
[----:B------:R-:W-:Y:S02]  /*4360*/  UP2UR UR21, UPR, URZ, 0x2 ;  /* 0x00000002ff157883 */ /* 0x000fe40008000000 */
[----:B------:R-:W-:Y:S02]  /*4370*/  UISETP.NE.AND UP1, UPT, UR39, 0x1, UPT ;  /* 0x000000012700788c */ /* 0x000fe4000bf25270 */
[----:B------:R-:W-:Y:S02]  /*4380*/  UIMAD.WIDE.U32 UR12, UR4, UR18, URZ ;  /* 0x00000012040c72a5 */ /* 0x000fe4000f8e00ff */
[----:B------:R-:W-:Y:S01]  /*4390*/  USEL UR7, UR44, UR55, !UP0 ;  /* 0x000000372c077287 */ /* 0x000fe2000c000000 */
[----:B------:R-:W-:Y:S02]  /*43a0*/  UMOV UR5, UR9 ;  /* 0x0000000900057c82 */ /* 0x000fe40008000000 */
[----:B------:R-:W-:Y:S02]  /*43b0*/  USHF.R.U32.HI UR6, URZ, UR57, UR5 ;  /* 0x00000039ff067299 */ /* 0x000fe40008011605 */
[----:B------:R-:W-:Y:S02]  /*43c0*/  UIMAD.WIDE.U32 UR22, UR7, UR18, URZ ;  /* 0x00000012071672a5 */ /* 0x000fe4000f8e00ff */
[----:B------:R-:W-:Y:S02]  /*43d0*/  USEL UR6, UR15, UR6, !UP2 ;  /* 0x000000060f067287 */ /* 0x000fe4000d000000 */
[----:B------:R-:W-:Y:S01]  /*43e0*/  UISETP.NE.AND UP2, UPT, UR14, URZ, UPT ;  /* 0x000000ff0e00728c */ /* 0x000fe2000bf45270 */
[----:B------:R-:W-:Y:S01]  /*43f0*/  UMOV UR5, UR11 ;  /* 0x0000000b00057c82 */ /* 0x000fe20008000000 */
[----:B------:R-:W-:Y:S02]  /*4400*/  UIMAD.WIDE.U32 UR10, UR6, UR18, URZ ;  /* 0x00000012060a72a5 */ /* 0x000fe4000f8e00ff */
[----:B------:R-:W-:Y:S03]  /*4410*/  USHF.R.U32.HI UR8, URZ, UR29, UR5 ;  /* 0x0000001dff087299 */ /* 0x000fe60008011605 */
[----:B------:R-:W-:Y:S02]  /*4420*/  UMOV UR5, UR13 ;  /* 0x0000000d00057c82 */ /* 0x000fe40008000000 */
[----:B------:R-:W-:Y:S03]  /*4430*/  @UP1 USHF.R.U32.HI UR4, URZ, UR19, UR5 ;  /* 0x00000013ff041299 */ /* 0x000fe60008011605 */
[----:B------:R-:W-:Y:S01]  /*4440*/  UMOV UR5, UR23 ;  /* 0x0000001700057c82 */ /* 0x000fe20008000000 */
[----:B------:R-:W-:Y:S02]  /*4450*/  UIMAD UR4, UR39, UR4, URZ ;  /* 0x00000004270472a4 */ /* 0x000fe4000f8e02ff */
[----:B------:R-:W-:Y:S02]  /*4460*/  @UP1 USHF.R.U32.HI UR7, URZ, UR19, UR5 ;  /* 0x00000013ff071299 */ /* 0x000fe40008011605 */
[----:B------:R-:W-:Y:S02]  /*4470*/  USEL UR5, UR16, UR8, !UP0 ;  /* 0x0000000810057287 */ /* 0x000fe4000c000000 */
[----:B------:R-:W-:Y:S02]  /*4480*/  UIMAD UR8, UR39, UR7, URZ ;  /* 0x00000007270872a4 */ /* 0x000fe4000f8e02ff */
[----:B------:R-:W-:Y:S03]  /*4490*/  UISETP.GE.AND UP0, UPT, UR6, UR4, UPT ;  /* 0x000000040600728c */ /* 0x000fe6000bf06270 */
[----:B------:R-:W-:Y:S01]  /*44a0*/  UMOV UR4, UR11 ;  /* 0x0000000b00047c82 */ /* 0x000fe20008000000 */
[----:B------:R-:W-:Y:S02]  /*44b0*/  UISETP.GE.OR UP0, UPT, UR5, UR8, UP0 ;  /* 0x000000080500728c */ /* 0x000fe40008706670 */
[----:B------:R-:W-:Y:S02]  /*44c0*/  USHF.R.U32.HI UR4, URZ, UR19, UR4 ;  /* 0x00000013ff047299 */ /* 0x000fe40008011604 */
[----:B------:R-:W-:Y:S02]  /*44d0*/  UIMAD.WIDE.U32 UR8, UR5, UR18, URZ ;  /* 0x00000012050872a5 */ /* 0x000fe4000f8e00ff */
[----:B------:R-:W-:Y:S04]  /*44e0*/  USEL UR10, UR6, UR4, !UP1 ;  /* 0x00000004060a7287 */ /* 0x000fe8000c800000 */
[----:B------:R-:W-:Y:S01]  /*44f0*/  UIADD3 UR11, UPT, UPT, -UR10, URZ, URZ ;  /* 0x000000ff0a0b7290 */ /* 0x000fe2000fffe1ff */
[----:B------:R-:W-:Y:S02]  /*4500*/  @!UP0 UMOV UR4, UR9 ;  /* 0x0000000900048c82 */ /* 0x000fe40008000000 */
[----:B------:R-:W-:Y:S02]  /*4510*/  @!UP0 USHF.R.U32.HI UR4, URZ, UR19, UR4 ;  /* 0x00000013ff048299 */ /* 0x000fe40008011604 */
[----:B------:R-:W-:Y:S02]  /*4520*/  UIMAD UR8, UR39, UR11, UR6 ;  /* 0x0000000b270872a4 */ /* 0x000fe4000f8e0206 */
[----:B------:R-:W-:Y:S02]  /*4530*/  @!UP0 USEL UR4, UR5, UR4, !UP1 ;  /* 0x0000000405048287 */ /* 0x000fe4000c800000 */
[----:B------:R-:W-:Y:S02]  /*4540*/  UISETP.NE.AND UP1, UPT, UR21, URZ, UPT ;  /* 0x000000ff1500728c */ /* 0x000fe4000bf25270 */
[----:B------:R-:W-:Y:S02]  /*4550*/  @!UP0 UIMAD UR8, UR7, UR8, UR4 ;  /* 0x00000008070882a4 */ /* 0x000fe4000f8e0204 */
[----:B------:R-:W-:Y:S02]  /*4560*/  @!UP0 UIADD3 UR9, UPT, UPT, UR10, -UR4, URZ ;  /* 0x800000040a098290 */ /* 0x000fe4000fffe0ff */
[----:B------:R-:W-:Y:S02]  /*4570*/  UIADD3 UR4, UPT, UPT, -UR5, URZ, URZ ;  /* 0x000000ff05047290 */ /* 0x000fe4000fffe1ff */
[----:B------:R-:W-:Y:S02]  /*4580*/  UIADD3 UR7, UPT, UPT, -UR6, URZ, URZ ;  /* 0x000000ff06077290 */ /* 0x000fe4000fffe1ff */
[----:B------:R-:W-:Y:S02]  /*4590*/  @!UP0 UIMAD UR6, UR9, UR39, UR5 ;  /* 0x00000027090682a4 */ /* 0x000fe4000f8e0205 */
[----:B------:R-:W-:Y:S02]  /*45a0*/  UIMAD UR16, UR17, UR4, UR16 ;  /* 0x00000004111072a4 */ /* 0x000fe4000f8e0210 */
[----:B------:R-:W-:Y:S01]  /*45b0*/  UIMAD UR15, UR30, UR7, UR15 ;  /* 0x000000071e0f72a4 */ /* 0x000fe2000f8e020f */
[----:B------:R-:W-:Y:S02]  /*45c0*/  @!UP0 UMOV UR5, UR8 ;  /* 0x0000000800058c82 */ /* 0x000fe40008000000 */
[----:B------:R-:W-:Y:S02]  /*45d0*/  UIMAD UR16, UR5, UR17, UR16 ;  /* 0x00000011051072a4 */ /* 0x000fe4000f8e0210 */
[----:B------:R-:W-:Y:S11]  /*45e0*/  UIMAD UR15, UR6, UR30, UR15 ;  /* 0x0000001e060f72a4 */ /* 0x000ff6000f8e020f */
[----:B------:R-:W-:Y:S01]  /*45f0*/  @!UPT UIADD3 URZ, UPT, UPT, URZ, URZ, URZ ;  /* 0x000000fffffff290 */ /* 0x000fe2000fffe0ff */
.L_x_63:
[----:B------:R-:W1:Y:S01]  /*4600*/  @!UP3 LDCU.128 UR8, c[0x0][0xc10] ;  /* 0x00018200ff08b7ac */ /* 0x000e620008000c00 */
[----:B------:R-:W-:Y:S02]  /*4610*/  ISETP.NE.U32.AND P1, PT, RZ, UR26, PT ;  /* 0x0000001aff007c0c */ /* 0x000fe4000bf25070 */
[----:B------:R-:W-:Y:S02]  /*4620*/  SHF.L.U32 R8, R10, 0x1f, RZ ;  /* 0x0000001f0a087819 */ /* 0x000fe400000006ff */
[----:B------:R-:W-:Y:S01]  /*4630*/  ISETP.NE.AND.EX P1, PT, RZ, UR27, PT, P1 ;  /* 0x0000001bff007c0c */ /* 0x000fe2000bf25310 */
[----:B------:R-:W2:Y:S01]  /*4640*/  @!UP3 LDCU UR5, c[0x0][0xc0c] ;  /* 0x00018180ff05b7ac */ /* 0x000ea20008000800 */
[----:B-1----:R-:W-:Y:S07]  /*4650*/  UIMAD.WIDE.U32 UR6, UR16, UR8, URZ ;  /* 0x00000008100672a5 */ /* 0x002fee000f8e00ff */
[----:B------:R-:W-:Y:S01]  /*4660*/  @!UP3 UMOV UR4, UR7 ;  /* 0x000000070004bc82 */ /* 0x000fe20008000000 */
[----:B--2---:R-:W-:Y:S02]  /*4670*/  @!UP3 UISETP.NE.AND UP0, UPT, UR5, 0x1, UPT ;  /* 0x000000010500b88c */ /* 0x004fe4000bf05270 */
[----:B------:R-:W-:Y:S02]  /*4680*/  @!UP3 USHF.R.U32.HI UR4, URZ, UR9, UR4 ;  /* 0x00000009ff04b299 */ /* 0x000fe40008011604 */
[----:B------:R-:W-:Y:S02]  /*4690*/  UIMAD.WIDE.U32 UR6, UR15, UR11, URZ ;  /* 0x0000000b0f0672a5 */ /* 0x000fe4000f8e00ff */
[----:B------:R-:W-:Y:S02]  /*46a0*/  @!UP3 USEL UR8, UR16, UR4, !UP0 ;  /* 0x000000041008b287 */ /* 0x000fe4000c000000 */
[----:B------:R-:W-:Y:S03]  /*46b0*/  @!UP3 UISETP.NE.AND UP0, UPT, UR10, 0x1, UPT ;  /* 0x000000010a00b88c */ /* 0x000fe6000bf05270 */
[----:B------:R-:W-:Y:S01]  /*46c0*/  @!UP3 UMOV UR6, UR7 ;  /* 0x000000070006bc82 */ /* 0x000fe20008000000 */
[----:B------:R-:W-:Y:S01]  /*46d0*/  USHF.L.U32 UR7, UR24, 0x7, URZ ;  /* 0x0000000718077899 */ /* 0x000fe200080006ff */
[----:B------:R-:W1:Y:S02]  /*46e0*/  @!UP3 LDCU UR4, c[0x0][0xc20] ;  /* 0x00018400ff04b7ac */ /* 0x000e640008000800 */
[----:B-1----:R-:W-:Y:S04]  /*46f0*/  @!UP3 USHF.R.U32.HI UR6, URZ, UR4, UR6 ;  /* 0x00000004ff06b299 */ /* 0x002fe80008011606 */
[----:B------:R-:W-:Y:S04]  /*4700*/  @!UP3 USEL UR6, UR15, UR6, !UP0 ;  /* 0x000000060f06b287 */ /* 0x000fe8000c000000 */
[----:B------:R-:W-:Y:S02]  /*4710*/  @!UP3 UIADD3 UR4, UPT, UPT, -UR8, UR6, URZ ;  /* 0x000000060804b290 */ /* 0x000fe4000fffe1ff */
[----:B------:R-:W-:Y:S02]  /*4720*/  @!UP3 UIADD3 UR6, UPT, UPT, UR8, -UR6, URZ ;  /* 0x800000060806b290 */ /* 0x000fe4000fffe0ff */
[----:B------:R-:W-:Y:S02]  /*4730*/  @!UP3 UIMAD UR16, UR4, UR5, UR16 ;  /* 0x000000050410b2a4 */ /* 0x000fe4000f8e0210 */
[----:B------:R-:W-:Y:S01]  /*4740*/  @!UP3 UIMAD UR15, UR6, UR10, UR15 ;  /* 0x0000000a060fb2a4 */ /* 0x000fe2000f8e020f */
[----:B------:R-:W-:Y:S11]  /*4750*/  BRA.U UP4, `(.L_x_64) ;  /* 0x0000000104107547 */ /* 0x000ff6000b800000 */
[----:B------:R-:W-:Y:S04]  /*4760*/  MOV R2, UR56 ;  /* 0x0000003800027c02 */ /* 0x000fe80008000f00 */
[----:B------:R-:W-:Y:S04]  /*4770*/  SHF.L.U32 R2, R2, 0x1f, RZ ;  /* 0x0000001f02027819 */ /* 0x000fe800000006ff */
[----:B------:R-:W1:Y:S02]  /*4780*/  SYNCS.PHASECHK.TRANS64.TRYWAIT P2, [UR20+0xa8], R2 ;  /* 0x0000a802ff0075a7 */ /* 0x000e640008041114 */
[----:B-1----:R-:W-:Y:S05]  /*4790*/  @!P2 BRA `(.L_x_65) ;  /* 0x0000005400fca947 */ /* 0x002fea0003800000 */
.L_x_64:
[----:B------:R-:W-:Y:S05]  /*47a0*/  BRA.U !UP6, `(.L_x_66) ;  /* 0x000000010e387547 */ /* 0x000fea000b800000 */
[----:B------:R-:W-:Y:S01]  /*47b0*/  UPLOP3.LUT UP1, UPT, UPT, UPT, UP5, 0x80, 0x8 ;  /* 0x000000000008789c */ /* 0x000fe20003f2f050 */
[----:B-1----:R-:W-:Y:S01]  /*47c0*/  HFMA2 R0, -RZ, RZ, 0, 5.9604644775390625e-08 ;  /* 0x00000001ff007431 */ /* 0x002fe200000001ff */
[----:B------:R-:W1:Y:S01]  /*47d0*/  LDCU.64 UR8, c[0x0][0x358] ;  /* 0x00006b00ff0877ac */ /* 0x000e620008000a00 */
[----:B------:R-:W-:Y:S03]  /*47e0*/  IMAD.MOV.U32 R85, RZ, RZ, 0x1 ;  /* 0x00000001ff557424 */ /* 0x000fe600078e00ff */
[----:B------:R-:W-:Y:S05]  /*47f0*/  PLOP3.LUT P2, PT, PT, PT, UP1, 0x80, 0x8 ;  /* 0x000000000008781c */ /* 0x000fea0003f4f018 */
[----:B------:R-:W2:Y:S01]  /*4800*/  @UP1 LDCU.64 UR4, c[0x0][0x988] ;  /* 0x00013100ff0417ac */ /* 0x000ea20008000a00 */
[----:B------:R-:W-:Y:S07]  /*4810*/  @UP1 UIMAD UR6, UR52, UR26, URZ ;  /* 0x0000001a340612a4 */ /* 0x000fee000f8e02ff */
[----:B------:R-:W-:Y:S01]  /*4820*/  @!P2 PRMT R85, R0, 0x7610, R85 ;  /* 0x000076100055a816 */ /* 0x000fe20000000055 */
[----:B--2---:R-:W-:Y:S06]  /*4830*/  @UP1 UIMAD.WIDE UR4, UR6, 0x4, UR4 ;  /* 0x00000004060418a5 */ /* 0x004fec000f8e0204 */
[----:B------:R-:W-:Y:S01]  /*4840*/  IMAD.U32 R14, RZ, RZ, UR4 ;  /* 0x00000004ff0e7e24 */ /* 0x000fe2000f8e00ff */
[----:B------:R-:W-:Y:S04]  /*4850*/  MOV R15, UR5 ;  /* 0x00000005000f7c02 */ /* 0x000fe80008000f00 */
[----:B------:R-:W2:Y:S01]  /*4860*/  @!UP1 LDCU UR4, c[0x0][0x980] ;  /* 0x00013000ff0497ac */ /* 0x000ea20008000800 */
[----:B-1---5:R3:W5:Y:S02]  /*4870*/  @P2 LDG.E R41, desc[UR8][R14.64] ;  /* 0x000000080e292981 */ /* 0x022764000c1e1900 */
[----:B--23--:R-:W-:Y:S07]  /*4880*/  @!P2 IMAD.U32 R41, RZ, RZ, UR4 ;  /* 0x00000004ff29ae24 */ /* 0x00cfee000f8e00ff */
.L_x_66:
[----:B-----5:R-:W-:Y:S01]  /*4890*/  @!P1 FSETP.EQ.AND P3, PT, R41, RZ, PT ;  /* 0x000000ff2900920b */ /* 0x020fe20003f62000 */
[----:B------:R-:W-:Y:S01]  /*48a0*/  @!UPT UIADD3 URZ, UPT, UPT, URZ, URZ, URZ ;  /* 0x000000fffffff290 */ /* 0x000fe2000fffe0ff */
[----:B------:R-:W-:Y:S11]  /*48b0*/  @!P1 BRA `(.L_x_67) ;  /* 0x0000000000149947 */ /* 0x000ff60003800000 */
[----:B------:R-:W-:Y:S02]  /*48c0*/  LOP3.LUT P1, RZ, R85, 0xff, RZ, 0xc0, !PT ;  /* 0x000000ff55ff7812 */ /* 0x000fe4000782c0ff */
[----:B------:R-:W-:Y:S04]  /*48d0*/  PLOP3.LUT P3, PT, PT, PT, UP1, 0x80, 0x8 ;  /* 0x000000000008781c */ /* 0x000fe80003f6f018 */
[----:B------:R-:W-:Y:S07]  /*48e0*/  PLOP3.LUT P3, PT, P3, PT, PT, 0x8, 0x80 ;  /* 0x000000000080781c */ /* 0x000fee0001f6e170 */
[----:B------:R-:W-:Y:S11]  /*48f0*/  @P1 FSETP.EQ.AND P3, PT, R41, RZ, PT ;  /* 0x000000ff2900120b */ /* 0x000ff60003f62000 */
[----:B------:R-:W-:Y:S02]  /*4900*/  @!UPT UIADD3 URZ, UPT, UPT, URZ, URZ, URZ ;  /* 0x000000fffffff290 */ /* 0x000fe4000fffe0ff */
.L_x_67:
[----:B------:R-:W-:Y:S01]  /*4910*/  USHF.L.U32 UR11, UR51, 0x7, URZ ;  /* 0x00000007330b7899 */ /* 0x000fe200080006ff */
[----:B------:R-:W2:Y:S01]  /*4920*/  SYNCS.PHASECHK.TRANS64.TRYWAIT P1, [UR20+0x80], R8 ;  /* 0x00008008ff0075a7 */ /* 0x000ea20008021114 */
[----:B------:R-:W-:Y:S02]  /*4930*/  UISETP.NE.AND UP0, UPT, UR32, 0x1, UPT ;  /* 0x000000012000788c */ /* 0x000fe4000bf05270 */
[----:B------:R-:W-:Y:S01]  /*4940*/  UIMAD.WIDE.U32 UR4, UR11, UR33, URZ ;  /* 0x000000210b0472a5 */ /* 0x000fe2000f8e00ff */
[----:B------:R-:W-:Y:S04]  /*4950*/  ELECT P2, URZ, PT ;  /* 0x0000000000ff782f */ /* 0x000fe80003840000 */
[----:B------:R-:W-:Y:S02]  /*4960*/  PLOP3.LUT P2, PT, P3, P2, PT, 0xf2, 0x2f ;  /* 0x00000000002f781c */ /* 0x000fe40001f45e72 */
[----:B------:R-:W-:Y:S02]  /*4970*/  UMOV UR4, UR5 ;  /* 0x0000000500047c82 */ /* 0x000fe40008000000 */
[----:B------:R-:W-:Y:S04]  /*4980*/  USHF.R.U32.HI UR4, URZ, UR34, UR4 ;  /* 0x00000022ff047299 */ /* 0x000fe80008011604 */
[----:B------:R-:W-:Y:S02]  /*4990*/  USEL UR12, UR11, UR4, !UP0 ;  /* 0x000000040b0c7287 */ /* 0x000fe4000c000000 */
[----:B------:R-:W-:Y:S02]  /*49a0*/  UISETP.NE.AND UP0, UPT, UR35, 0x1, UPT ;  /* 0x000000012300788c */ /* 0x000fe4000bf05270 */
[----:B------:R-:W-:Y:S02]  /*49b0*/  UIMAD.WIDE.U32 UR4, UR12, UR40, URZ ;  /* 0x000000280c0472a5 */ /* 0x000fe4000f8e00ff */
[----:B------:R-:W-:Y:S01]  /*49c0*/  UIADD3 UR6, UPT, UPT, -UR12, URZ, URZ ;  /* 0x000000ff0c067290 */ /* 0x000fe2000fffe1ff */
[----:B-1----:R-:W-:Y:S03]  /*49d0*/  @!P2 IMAD.MOV.U32 R0, RZ, 0x20, RZ ;  /* 0x00000020ff00a824 */ /* 0x002fe600078e00ff */
[----:B------:R-:W-:Y:S01]  /*49e0*/  UIMAD UR11, UR32, UR6, UR11 ;  /* 0x00000006200b72a4 */ /* 0x000fe2000f8e020b */
[----:B------:R-:W-:Y:S01]  /*49f0*/  @!P2 IMAD.MOV.U32 R0, RZ, 0x400, R0 ;  /* 0x00000400ff00a824 */ /* 0x000fe200078e0000 */
[----:B------:R-:W-:Y:S02]  /*4a00*/  UMOV UR4, UR5 ;  /* 0x0000000500047c82 */ /* 0x000fe40008000000 */
[----:B------:R-:W-:Y:S04]  /*4a10*/  USHF.R.U32.HI UR4, URZ, UR41, UR4 ;  /* 0x00000029ff047299 */ /* 0x000fe80008011604 */
[----:B------:R-:W-:Y:S02]  /*4a20*/  USEL UR13, UR12, UR4, !UP0 ;  /* 0x000000040c0d7287 */ /* 0x000fe4000c000000 */
[----:B------:R-:W-:Y:S02]  /*4a30*/  UISETP.NE.AND UP0, UPT, UR42, 0x1, UPT ;  /* 0x000000012a00788c */ /* 0x000fe4000bf05270 */
[----:B------:R-:W-:Y:S07]  /*4a40*/  UIMAD.WIDE.U32 UR4, UR13, UR43, URZ ;  /* 0x0000002b0d0472a5 */ /* 0x000fee000f8e00ff */
[----:B------:R-:W-:Y:S02]  /*4a50*/  UMOV UR4, UR5 ;  /* 0x0000000500047c82 */ /* 0x000fe40008000000 */
[----:B------:R-:W-:Y:S04]  /*4a60*/  USHF.R.U32.HI UR4, URZ, UR58, UR4 ;  /* 0x0000003aff047299 */ /* 0x000fe80008011604 */
[----:B------:R-:W-:Y:S02]  /*4a70*/  USEL UR14, UR13, UR4, !UP0 ;  /* 0x000000040d0e7287 */ /* 0x000fe4000c000000 */
[----:B------:R-:W-:Y:S02]  /*4a80*/  UIADD3 UR4, UPT, UPT, -UR13, URZ, URZ ;  /* 0x000000ff0d047290 */ /* 0x000fe4000fffe1ff */
[----:B------:R-:W-:Y:S02]  /*4a90*/  UIADD3 UR5, UPT, UPT, -UR14, URZ, URZ ;  /* 0x000000ff0e057290 */ /* 0x000fe4000fffe1ff */
[----:B------:R-:W-:Y:S02]  /*4aa0*/  UIMAD UR12, UR35, UR4, UR12 ;  /* 0x00000004230c72a4 */ /* 0x000fe4000f8e020c */
[----:B------:R-:W-:Y:S01]  /*4ab0*/  UIMAD UR13, UR42, UR5, UR13 ;  /* 0x000000052a0d72a4 */ /* 0x000fe2000f8e020d */
[----:B--2---:R-:W-:Y:S11]  /*4ac0*/  @!P1 BRA `(.L_x_68) ;  /* 0x0000005400489947 */ /* 0x004ff60003800000 */
.L_x_156:
[----:B------:R-:W-:Y:S01]  /*4ad0*/  @!P2 R2UR UR4, R0 ;  /* 0x000000000004a2ca */ /* 0x000fe200000e0000 */
[----:B------:R-:W-:Y:S01]  /*4ae0*/  VOTEU.ALL UP0, P2 ;  /* 0x0000000000ff7886 */ /* 0x000fe20001000000 */
[----:B-1----:R-:W-:Y:S04]  /*4af0*/  @!P2 IADD3 R2, P1, PT, R12, 0x680, RZ ;  /* 0x000006800c02a810 */ /* 0x002fe80007f3e0ff */
[----:B------:R-:W-:Y:S01]  /*4b00*/  @!P2 R2UR UR5, R2 ;  /* 0x000000000205a2ca */ /* 0x000fe200000e0000 */
[----:B------:R-:W-:Y:S01]  /*4b10*/  @!P2 IMAD.X R0, RZ, RZ, R13, P1 ;  /* 0x000000ffff00a224 */ /* 0x000fe200008e060d */
[----:B------:R-:W-:Y:S05]  /*4b20*/  @!UP0 UIADD3 UR8, UPT, UPT, UR20, 0x200, URZ ;  /* 0x0000020014088890 */ /* 0x000fea000fffe0ff */
[----:B------:R-:W-:Y:S01]  /*4b30*/  @!UP0 UPRMT UR6, UR4, 0x5410, URZ ;  /* 0x0000541004068896 */ /* 0x000fe200080000ff */
[----:B------:R-:W-:Y:S01]  /*4b40*/  @!P2 R2UR UR4, R0 ;  /* 0x000000000004a2ca */ /* 0x000fe200000e0000 */
[----:B------:R-:W-:Y:S01]  /*4b50*/  VOTEU.ALL UP0, P2 ;  /* 0x0000000000ff7886 */ /* 0x000fe20001000000 */
[----:B------:R-:W-:Y:S03]  /*4b60*/  @!P2 IMAD.MOV.U32 R0, RZ, RZ, 0x2000 ;  /* 0x00002000ff00a424 */ /* 0x000fe600078e00ff */
[----:B------:R-:W-:Y:S01]  /*4b70*/  IMAD.U32 R14, RZ, RZ, UR5 ;  /* 0x00000005ff0e7e24 */ /* 0x000fe2000f8e00ff */
[----:B------:R-:W-:Y:S01]  /*4b80*/  @!UP0 UMOV UR9, UR37 ;  /* 0x0000002500098c82 */ /* 0x000fe20008000000 */
[----:B------:R-:W-:Y:S06]  /*4b90*/  @!UP0 UMOV UR10, UR7 ;  /* 0x00000007000a8c82 */ /* 0x000fec0008000000 */
[----:B------:R-:W-:Y:S01]  /*4ba0*/  IMAD.U32 R15, RZ, RZ, UR4 ;  /* 0x00000004ff0f7e24 */ /* 0x000fe2000f8e00ff */
[----:B------:R-:W-:Y:S04]  /*4bb0*/  @!P2 R2UR UR4, R14 ;  /* 0x000000000e04a2ca */ /* 0x000fe800000e0000 */
[----:B------:R-:W-:Y:S11]  /*4bc0*/  @!P2 R2UR UR5, R15 ;  /* 0x000000000f05a2ca */ /* 0x000ff600000e0000 */
[----:B------:R-:W-:Y:S02]  /*4bd0*/  @!UPT UIADD3 URZ, UPT, UPT, URZ, URZ, URZ ;  /* 0x000000fffffff290 */ /* 0x000fe4000fffe0ff */
[----:B------:R1:W-:Y:S01]  /*4be0*/  @!UP0 UTMALDG.5D.IM2COL [UR8], [UR4], UR6 ;  /* 0x00000008040083b4 */ /* 0x0003e20008060006 */
[----:B------:R2:W-:Y:S01]  /*4bf0*/  @!P2 SYNCS.ARRIVE.TRANS64.RED.A0TR RZ, [UR20+0x60], R0 ;  /* 0x00006000ffffa9a7 */ /* 0x0005e20008300414 */
[----:B------:R-:W-:Y:S01]  /*4c00*/  SYNCS.ARRIVE.TRANS64.RED.A1T0 RZ, [UR53], RZ ;  /* 0x000000ffffff79a7 */ /* 0x000fe20008100435 */
[----:B--2---:R-:W-:Y:S01]  /*4c10*/  @!P2 IMAD.MOV.U32 R0, RZ, 0x20, RZ ;  /* 0x00000020ff00a824 */ /* 0x004fe200078e00ff */
[----:B------:R-:W2:Y:S03]  /*4c20*/  SYNCS.PHASECHK.TRANS64.TRYWAIT P1, [UR20+0x88], R8 ;  /* 0x00008808ff0075a7 */ /* 0x000ea60008021114 */
[----:B------:R-:W-:Y:S01]  /*4c30*/  @!P2 IMAD.MOV.U32 R0, RZ, 0x400, R0 ;  /* 0x00000400ff00a824 */ /* 0x000fe200078e0000 */
[----:B-12---:R-:W-:Y:S06]  /*4c40*/  @!P1 BRA `(.L_x_69) ;  /* 0x0000005400009947 */ /* 0x006fec0003800000 */
.L_x_158:
[----:B------:R-:W-:Y:S01]  /*4c50*/  @!P2 R2UR UR4, R0 ;  /* 0x000000000004a2ca */ /* 0x000fe200000e0000 */
[----:B------:R-:W-:Y:S01]  /*4c60*/  VOTEU.ALL UP0, P2 ;  /* 0x0000000000ff7886 */ /* 0x000fe20001000000 */
[----:B-1----:R-:W-:Y:S04]  /*4c70*/  @!P2 IADD3 R2, P1, PT, R12, 0x680, RZ ;  /* 0x000006800c02a810 */ /* 0x002fe80007f3e0ff */
[----:B------:R-:W-:Y:S01]  /*4c80*/  @!P2 R2UR UR5, R2 ;  /* 0x000000000205a2ca */ /* 0x000fe200000e0000 */
[----:B------:R-:W-:Y:S01]  /*4c90*/  @!P2 IMAD.X R0, RZ, RZ, R13, P1 ;  /* 0x000000ffff00a224 */ /* 0x000fe200008e060d */
[----:B------:R-:W-:Y:S02]  /*4ca0*/  @!UP0 UIADD3 UR10, UPT, UPT, UR7, 0x20, URZ ;  /* 0x00000020070a8890 */ /* 0x000fe4000fffe0ff */
[----:B------:R-:W-:Y:S03]  /*4cb0*/  @!UP0 UIADD3 UR8, UPT, UPT, UR20, 0x2200, URZ ;  /* 0x0000220014088890 */ /* 0x000fe6000fffe0ff */
[----:B------:R-:W-:Y:S01]  /*4cc0*/  @!UP0 UPRMT UR6, UR4, 0x5410, URZ ;  /* 0x0000541004068896 */ /* 0x000fe200080000ff */
[----:B------:R-:W-:Y:S01]  /*4cd0*/  @!P2 R2UR UR4, R0 ;  /* 0x000000000004a2ca */ /* 0x000fe200000e0000 */
[----:B------:R-:W-:Y:S01]  /*4ce0*/  VOTEU.ALL UP0, P2 ;  /* 0x0000000000ff7886 */ /* 0x000fe20001000000 */
[----:B------:R-:W-:Y:S03]  /*4cf0*/  @!P2 IMAD.MOV.U32 R0, RZ, RZ, 0x2000 ;  /* 0x00002000ff00a424 */ /* 0x000fe600078e00ff */
[----:B------:R-:W-:Y:S01]  /*4d00*/  IMAD.U32 R14, RZ, RZ, UR5 ;  /* 0x00000005ff0e7e24 */ /* 0x000fe2000f8e00ff */
[----:B------:R-:W-:Y:S07]  /*4d10*/  @!UP0 UMOV UR9, UR36 ;  /* 0x0000002400098c82 */ /* 0x000fee0008000000 */
        /* <DEDUP_REMOVED lines=11> */
.L_x_160:
[----:B------:R-:W-:Y:S01]  /*4dd0*/  @!P2 R2UR UR4, R0 ;  /* 0x000000000004a2ca */ /* 0x000fe200000e0000 */
[----:B------:R-:W-:Y:S01]  /*4de0*/  VOTEU.ALL UP0, P2 ;  /* 0x0000000000ff7886 */ /* 0x000fe20001000000 */
[----:B-1----:R-:W-:Y:S02]  /*4df0*/  @!P2 IADD3 R2, P1, PT, R12, 0x680, RZ ;  /* 0x000006800c02a810 */ /* 0x002fe40007f3e0ff */
[----:B------:R-:W-:Y:S02]  /*4e00*/  @P0 SHF.R.U32.HI R4, RZ, 0x10, R5 ;  /* 0x00000010ff040819 */ /* 0x000fe40000011605 */
[----:B------:R-:W-:Y:S01]  /*4e10*/  @!P2 R2UR UR5, R2 ;  /* 0x000000000205a2ca */ /* 0x000fe200000e0000 */
[----:B------:R-:W-:Y:S01]  /*4e20*/  @!P2 IMAD.X R0, RZ, RZ, R13, P1 ;  /* 0x000000ffff00a224 */ /* 0x000fe200008e060d */
[----:B------:R-:W-:Y:S01]  /*4e30*/  @!UP0 UIADD3 UR10, UPT, UPT, UR7, 0x40, URZ ;  /* 0x00000040070a8890 */ /* 0x000fe2000fffe0ff */
[----:B------:R-:W-:Y:S01]  /*4e40*/  @P0 R2UR UR52, R4 ;  /* 0x00000000043402ca */ /* 0x000fe200000e0000 */
        /* <DEDUP_REMOVED lines=14> */
[----:B------:R-:W2:Y:S02]  /*4f30*/  SYNCS.PHASECHK.TRANS64.TRYWAIT P1, [UR20+0x98], R8 ;  /* 0x00009808ff0075a7 */ /* 0x000ea40008021114 */
[----:B-12---:R-:W-:Y:S05]  /*4f40*/  @!P1 BRA `(.L_x_71) ;  /* 0x0000005000709947 */ /* 0x006fea0003800000 */
.L_x_162:
[----:B-1----:R-:W-:Y:S01]  /*4f50*/  @!P2 IMAD.MOV.U32 R0, RZ, 0x20, RZ ;  /* 0x00000020ff00a824 */ /* 0x002fe200078e00ff */
[----:B------:R-:W-:Y:S01]  /*4f60*/  @!P2 IADD3 R2, P0, PT, R12, 0x680, RZ ;  /* 0x000006800c02a810 */ /* 0x000fe20007f1e0ff */
[----:B------:R-:W-:Y:S01]  /*4f70*/  VOTEU.ALL UP0, P2 ;  /* 0x0000000000ff7886 */ /* 0x000fe20001000000 */
[----:B------:R-:W-:Y:S01]  /*4f80*/  LOP3.LUT R10, R10, 0x1, RZ, 0x3c, !PT ;  /* 0x000000010a0a7812 */ /* 0x000fe200078e3cff */
[----:B------:R-:W-:Y:S01]  /*4f90*/  @!P2 IMAD.MOV.U32 R0, RZ, 0x400, R0 ;  /* 0x00000400ff00a824 */ /* 0x000fe200078e0000 */
[----:B------:R-:W-:Y:S01]  /*4fa0*/  @!P2 R2UR UR5, R2 ;  /* 0x000000000205a2ca */ /* 0x000fe200000e0000 */
[----:B------:R-:W-:Y:S01]  /*4fb0*/  UIADD3 UR24, UPT, UPT, UR15, UR46, URZ ;  /* 0x0000002e0f187290 */ /* 0x000fe2000fffe0ff */
[----:B------:R-:W-:Y:S01]  /*4fc0*/  LOP3.LUT R9, R9, 0x1, RZ, 0x3c, !PT ;  /* 0x0000000109097812 */ /* 0x000fe200078e3cff */
[----:B------:R-:W-:Y:S01]  /*4fd0*/  @!UP0 UIADD3 UR8, UPT, UPT, UR20, 0x6200, URZ ;  /* 0x0000620014088890 */ /* 0x000fe2000fffe0ff */
[----:B------:R-:W-:Y:S01]  /*4fe0*/  @!P2 R2UR UR4, R0 ;  /* 0x000000000004a2ca */ /* 0x000fe200000e0000 */
[----:B------:R-:W-:Y:S01]  /*4ff0*/  @!P2 IMAD.X R0, RZ, RZ, R13, P0 ;  /* 0x000000ffff00a224 */ /* 0x000fe200000e060d */
[----:B------:R-:W-:Y:S02]  /*5000*/  @!UP0 UIADD3 UR10, UPT, UPT, UR7, 0x60, URZ ;  /* 0x00000060070a8890 */ /* 0x000fe4000fffe0ff */
[----:B------:R-:W-:Y:S02]  /*5010*/  @!UP0 UIADD3 UR9, UPT, UPT, UR20, 0x78, URZ ;  /* 0x0000007814098890 */ /* 0x000fe4000fffe0ff */
[----:B------:R-:W-:Y:S02]  /*5020*/  UIADD3 UR51, UPT, UPT, UR16, UR45, URZ ;  /* 0x0000002d10337290 */ /* 0x000fe4000fffe0ff */
[----:B------:R-:W-:Y:S01]  /*5030*/  UPLOP3.LUT UP4, UPT, UPT, UPT, UPT, 0x80, 0x8 ;  /* 0x000000000008789c */ /* 0x000fe20003f8f070 */
[----:B------:R-:W-:Y:S04]  /*5040*/  IMAD.U32 R4, RZ, RZ, UR5 ;  /* 0x00000005ff047e24 */ /* 0x000fe8000f8e00ff */
[----:B------:R-:W-:Y:S01]  /*5050*/  @!UP0 UPRMT UR6, UR4, 0x5410, URZ ;  /* 0x0000541004068896 */ /* 0x000fe200080000ff */
[----:B------:R-:W-:Y:S01]  /*5060*/  @!P2 R2UR UR4, R0 ;  /* 0x000000000004a2ca */ /* 0x000fe200000e0000 */
[----:B------:R-:W-:Y:S11]  /*5070*/  VOTEU.ALL UP0, P2 ;  /* 0x0000000000ff7886 */ /* 0x000ff60001000000 */
[----:B------:R-:W-:Y:S01]  /*5080*/  @!UPT UIADD3 URZ, UPT, UPT, URZ, URZ, URZ ;  /* 0x000000fffffff290 */ /* 0x000fe2000fffe0ff */
[----:B------:R-:W-:Y:S01]  /*5090*/  IMAD.U32 R5, RZ, RZ, UR4 ;  /* 0x00000004ff057e24 */ /* 0x000fe2000f8e00ff */
[----:B------:R-:W-:Y:S04]  /*50a0*/  @!P2 R2UR UR4, R4 ;  /* 0x000000000404a2ca */ /* 0x000fe800000e0000 */
[----:B------:R-:W-:Y:S11]  /*50b0*/  @!P2 R2UR UR5, R5 ;  /* 0x000000000505a2ca */ /* 0x000ff600000e0000 */
[----:B------:R-:W-:Y:S02]  /*50c0*/  @!UPT UIADD3 URZ, UPT, UPT, URZ, URZ, URZ ;  /* 0x000000fffffff290 */ /* 0x000fe4000fffe0ff */
[----:B------:R1:W-:Y:S01]  /*50d0*/  @!UP0 UTMALDG.5D.IM2COL [UR8], [UR4], UR6 ;  /* 0x00000008040083b4 */ /* 0x0003e20008060006 */
[----:B------:R1:W-:Y:S01]  /*50e0*/  @!P2 SYNCS.ARRIVE.TRANS64.RED.A0TR RZ, [UR20+0x78], R3 ;  /* 0x00007803ffffa9a7 */ /* 0x0003e20008300414 */
[----:B------:R-:W-:Y:S01]  /*50f0*/  SYNCS.ARRIVE.TRANS64.RED.A1T0 RZ, [UR48], RZ ;  /* 0x000000ffffff79a7 */ /* 0x000fe20008100430 */
[----:B------:R-:W-:Y:S05]  /*5100*/  BRA.U UP2, `(.L_x_72) ;  /* 0xfffffff1021c7547 */ /* 0x000fea000b83ffff */
[----:B------:R-:W-:-:S04]  /*5110*/  SHF.L.U32 R2, R10, 0x1f, RZ ;  /* 0x0000001f0a027819 */ /* 0x000fc800000006ff */
[----:B------:R-:W2:Y:S02]  /*5120*/  SYNCS.PHASECHK.TRANS64.TRYWAIT P0, [UR20+0x80], R2 ;  /* 0x00008002ff0075a7 */ /* 0x000ea40008001114 */
[----:B--2---:R-:W-:Y:S05]  /*5130*/  @!P0 BRA `(.L_x_73) ;  /* 0x00000050000c8947 */ /* 0x004fea0003800000 */
.L_x_164:
[----:B------:R-:W3:Y:S02]  /*5140*/  SYNCS.PHASECHK.TRANS64.TRYWAIT P0, [UR20+0x88], R2 ;  /* 0x00008802ff0075a7 */ /* 0x000ee40008001114 */
[----:B---3--:R-:W-:Y:S05]  /*5150*/  @!P0 BRA `(.L_x_74) ;  /* 0x00000050001c8947 */ /* 0x008fea0003800000 */
.L_x_166:
[----:B------:R-:W3:Y:S02]  /*5160*/  SYNCS.PHASECHK.TRANS64.TRYWAIT P0, [UR20+0x90], R2 ;  /* 0x00009002ff0075a7 */ /* 0x000ee40008001114 */
[----:B---3--:R-:W-:Y:S05]  /*5170*/  @!P0 BRA `(.L_x_75) ;  /* 0x00000050002c8947 */ /* 0x008fea0003800000 */
.L_x_168:
[----:B--2---:R-:W-:-:S07]  /*5180*/  MOV R0, UR20 ;  /* 0x0000001400007c02 */ /* 0x004fce0008000f00 */
.L_x_76:
[----:B--2---:R-:W-:-:S04]  /*5190*/  SHF.L.U32 R2, R10, 0x1f, RZ ;  /* 0x0000001f0a027819 */ /* 0x004fc800000006ff */
[----:B------:R2:W3:Y:S03]  /*51a0*/  SYNCS.PHASECHK.TRANS64.TRYWAIT P0, [R0+URZ+0x98], R2 ;  /* 0x00009802000075a7 */ /* 0x0004e600080011ff */
[----:B---3--:R-:W-:Y:S05]  /*51b0*/  @!P0 NANOSLEEP.SYNCS 0x989680 ;  /* 0x009896800000895d */ /* 0x008fea0003900000 */
[----:B------:R-:W3:Y:S02]  /*51c0*/  @!P0 SYNCS.PHASECHK.TRANS64 P0, [R0+URZ+0x98], R2 ;  /* 0x00009802000085a7 */ /* 0x000ee400080010ff */
[----:B-1-3--:R-:W-:Y:S05]  /*51d0*/  @P0 EXIT ;  /* 0x000000000000094d */ /* 0x00afea0003800000 */
[----:B------:R-:W-:Y:S05]  /*51e0*/  BRA `(.L_x_76) ;  /* 0xfffffffc00e87947 */ /* 0x000fea000383ffff */
.L_x_61:
[----:B------:R-:W-:-:S06]  /*51f0*/  UISETP.GE.AND UP0, UPT, UR18, 0x4, UPT ;  /* 0x000000041200788c */ /* 0x000fcc000bf06270 */
[----:B------:R-:W-:-:S13]  /*5200*/  PLOP3.LUT P0, PT, PT, PT, UP0, 0x80, 0x8 ;  /* 0x000000000008781c */ /* 0x000fda0003f0f008 */
[----:B-1----:R-:W-:Y:S05]  /*5210*/  @!P0 EXIT ;  /* 0x000000000000894d */ /* 0x002fea0003800000 */
[----:B------:R-:W1:Y:S08]  /*5220*/  S2UR UR4, SR_CgaCtaId ;  /* 0x00000000000479c3 */ /* 0x000e700000008800 */
[----:B------:R-:W-:Y:S01]  /*5230*/  BAR.SYNC.DEFER_BLOCKING 0x6, 0xa0 ;  /* 0x0182800000007b1d */ /* 0x000fe20000010000 */
[C---:B------:R-:W-:Y:S01]  /*5240*/  IMAD.SHL.U32 R0, R83.reuse, 0x20, RZ ;  /* 0x0000002053007824 */ /* 0x040fe200078e00ff */
[C---:B------:R-:W-:Y:S01]  /*5250*/  SHF.L.U32 R37, R83.reuse, 0x10, RZ ;  /* 0x0000001053257819 */ /* 0x040fe200000006ff */
[C---:B------:R-:W-:Y:S01]  /*5260*/  IMAD.SHL.U32 R82, R83.reuse, 0x4, RZ ;  /* 0x0000000453527824 */ /* 0x040fe200078e00ff */
[----:B------:R-:W-:Y:S01]  /*5270*/  LOP3.LUT R84, R83, 0x60, RZ, 0xc0, !PT ;  /* 0x0000006053547812 */ /* 0x000fe200078ec0ff */
[----:B------:R-:W-:Y:S01]  /*5280*/  HFMA2 R81, -RZ, RZ, 0, 5.9604644775390625e-08 ;  /* 0x00000001ff517431 */ /* 0x000fe200000001ff */
[----:B------:R-:W-:-:S02]  /*5290*/  UMOV UR49, 0x400 ;  /* 0x0000040000317882 */ /* 0x000fc40000000000 */
[----:B------:R-:W2:Y:S01]  /*52a0*/  LDC.64 R74, c[0x0][0x9b0] ;  /* 0x00026c00ff4a7b82 */ /* 0x000ea20000000a00 */
[----:B------:R-:W3:Y:S01]  /*52b0*/  LDCU.128 UR8, c[0x0][0xb80] ;  /* 0x00017000ff0877ac */ /* 0x000ee20008000c00 */
[----:B------:R-:W-:Y:S01]  /*52c0*/  LOP3.LUT R4, R0, 0xc0, RZ, 0xc0, !PT ;  /* 0x000000c000047812 */ /* 0x000fe200078ec0ff */
[----:B------:R-:W-:Y:S01]  /*52d0*/  HFMA2 R79, -RZ, RZ, 0, 0 ;  /* 0x00000000ff4f7431 */ /* 0x000fe200000001ff */
[C---:B------:R-:W-:Y:S01]  /*52e0*/  LOP3.LUT R95, R83.reuse, 0x2, RZ, 0xc0, !PT ;  /* 0x00000002535f7812 */ /* 0x040fe200078ec0ff */
[----:B------:R-:W-:Y:S01]  /*52f0*/  IMAD.MOV.U32 R80, RZ, RZ, RZ ;  /* 0x000000ffff507224 */ /* 0x000fe200078e00ff */
[----:B------:R-:W-:Y:S01]  /*5300*/  LOP3.LUT R82, R4, 0x18, R82, 0xf8, !PT ;  /* 0x0000001804527812 */ /* 0x000fe200078ef852 */
[----:B------:R-:W4:Y:S01]  /*5310*/  LDCU UR61, c[0x0][0x370] ;  /* 0x00006e00ff3d77ac */ /* 0x000f220008000800 */
[----:B------:R-:W2:Y:S01]  /*5320*/  LDC.64 R72, c[0x0][0x9a8] ;  /* 0x00026a00ff487b82 */ /* 0x000ea20000000a00 */
[----:B------:R-:W-:Y:S02]  /*5330*/  LOP3.LUT R83, R83, 0x4, RZ, 0xc0, !PT ;  /* 0x0000000453537812 */ /* 0x000fe400078ec0ff */
[----:B------:R-:W-:Y:S01]  /*5340*/  LOP3.LUT R82, R82, 0xf20, R0, 0xf8, !PT ;  /* 0x00000f2052527812 */ /* 0x000fe200078ef800 */
[----:B------:R-:W2:Y:S01]  /*5350*/  LDCU UR48, c[0x0][0xc0c] ;  /* 0x00018180ff3077ac */ /* 0x000ea20008000800 */
[----:B------:R-:W-:-:S02]  /*5360*/  MOV R36, RZ ;  /* 0x000000ff00247202 */ /* 0x000fc40000000f00 */
[----:B------:R-:W-:Y:S01]  /*5370*/  LOP3.LUT R37, R37, 0x600000, RZ, 0xc0, !PT ;  /* 0x0060000025257812 */ /* 0x000fe200078ec0ff */
[----:B-1----:R-:W-:Y:S01]  /*5380*/  ULEA UR49, UR4, UR49, 0x18 ;  /* 0x0000003104317291 */ /* 0x002fe2000f8ec0ff */
[----:B------:R-:W1:Y:S01]  /*5390*/  LDCU.64 UR4, c[0x0][0x990] ;  /* 0x00013200ff0477ac */ /* 0x000e620008000a00 */
[----:B---3--:R-:W-:Y:S01]  /*53a0*/  IMAD.U32 R92, RZ, RZ, UR8 ;  /* 0x00000008ff5c7e24 */ /* 0x008fe2000f8e00ff */
[----:B------:R-:W-:Y:S01]  /*53b0*/  MOV R90, UR10 ;  /* 0x0000000a005a7c02 */ /* 0x000fe20008000f00 */
[----:B------:R-:W-:Y:S01]  /*53c0*/  IMAD.U32 R91, RZ, RZ, UR9 ;  /* 0x00000009ff5b7e24 */ /* 0x000fe2000f8e00ff */
[----:B------:R-:W3:Y:S01]  /*53d0*/  LDCU UR38, c[0x0][0xc30] ;  /* 0x00018600ff2677ac */ /* 0x000ee20008000800 */
[----:B------:R-:W-:-:S03]  /*53e0*/  IMAD.U32 R89, RZ, RZ, UR11 ;  /* 0x0000000bff597e24 */ /* 0x000fc6000f8e00ff */
[----:B------:R-:W4:Y:S01]  /*53f0*/  LDS R2, [UR49+0x100] ;  /* 0x00010031ff027984 */ /* 0x000f220008000800 */
[----:B------:R-:W2:Y:S01]  /*5400*/  LDCU.64 UR54, c[0x0][0x988] ;  /* 0x00013100ff3677ac */ /* 0x000ea20008000a00 */
[----:B------:R-:W2:Y:S01]  /*5410*/  LDCU.64 UR46, c[0x0][0xc28] ;  /* 0x00018500ff2e77ac */ /* 0x000ea20008000a00 */
[----:B------:R-:W2:Y:S01]  /*5420*/  LDCU.128 UR56, c[0x0][0xc10] ;  /* 0x00018200ff3877ac */ /* 0x000ea20008000c00 */
[----:B-1----:R-:W-:Y:S01]  /*5430*/  IMAD.U32 R88, RZ, RZ, UR4 ;  /* 0x00000004ff587e24 */ /* 0x002fe2000f8e00ff */
[----:B------:R-:W-:Y:S01]  /*5440*/  UIADD3 UR4, UPT, UPT, UR49, 0x200, URZ ;  /* 0x0000020031047890 */ /* 0x000fe2000fffe0ff */
[----:B------:R-:W-:Y:S01]  /*5450*/  IMAD.U32 R87, RZ, RZ, UR5 ;  /* 0x00000005ff577e24 */ /* 0x000fe2000f8e00ff */
[----:B------:R-:W1:Y:S04]  /*5460*/  LDCU UR60, c[0x0][0x374] ;  /* 0x00006e80ff3c77ac */ /* 0x000e680008000800 */
[----:B------:R-:W-:Y:S01]  /*5470*/  IMAD.U32 R76, RZ, RZ, UR4 ;  /* 0x00000004ff4c7e24 */ /* 0x000fe2000f8e00ff */
[----:B------:R-:W-:Y:S01]  /*5480*/  UMOV UR53, URZ ;  /* 0x000000ff00357c82 */ /* 0x000fe20008000000 */
[----:B------:R-:W-:-:S02]  /*5490*/  UMOV UR50, URZ ;  /* 0x000000ff00327c82 */ /* 0x000fc40008000000 */
[----:B------:R-:W-:-:S04]  /*54a0*/  IMAD R82, R82, 0x2, R76 ;  /* 0x0000000252527824 */ /* 0x000fc800078e024c */
[--C-:B------:R-:W-:Y:S02]  /*54b0*/  IMAD R95, R95, -0x10, R82.reuse ;  /* 0xfffffff05f5f7824 */ /* 0x100fe400078e0252 */
[----:B------:R-:W-:Y:S01]  /*54c0*/  IMAD R94, R83, -0x10, R82 ;  /* 0xfffffff0535e7824 */ /* 0x000fe200078e0252 */
[C---:B----4-:R-:W-:Y:S02]  /*54d0*/  IADD3 R3, PT, PT, R2.reuse, 0x80, RZ ;  /* 0x0000008002037810 */ /* 0x050fe40007ffe0ff */
[----:B------:R-:W-:Y:S02]  /*54e0*/  LOP3.LUT R2, R2, 0xffff, RZ, 0xc0, !PT ;  /* 0x0000ffff02027812 */ /* 0x000fe400078ec0ff */
[----:B------:R-:W-:-:S05]  /*54f0*/  LOP3.LUT R3, R3, 0xffff, RZ, 0xc0, !PT ;  /* 0x0000ffff03037812 */ /* 0x000fca00078ec0ff */
[----:B-123--:R4:W-:Y:S02]  /*5500*/  STL.64 [R1], R2 ;  /* 0x0000000201007387 */ /* 0x00e9e40000100a00 */
.L_x_120:
[----:B----4-:R-:W-:Y:S04]  /*5510*/  SHF.L.U32 R2, R79, 0x1f, RZ ;  /* 0x0000001f4f027819 */ /* 0x010fe800000006ff */
[----:B-1----:R-:W1:Y:S02]  /*5520*/  SYNCS.PHASECHK.TRANS64.TRYWAIT P0, [UR49+0xb0], R2 ;  /* 0x0000b002ff0075a7 */ /* 0x002e640008001131 */
[----:B-12---:R-:W-:Y:S05]  /*5530*/  @!P0 BRA `(.L_x_77) ;  /* 0x0000004c00548947 */ /* 0x006fea0003800000 */
.L_x_170:
[----:B------:R-:W2:Y:S01]  /*5540*/  LDS.128 R4, [UR49+0xf0] ;  /* 0x0000f031ff047984 */ /* 0x000ea20008000c00 */
[----:B------:R-:W-:Y:S01]  /*5550*/  UIADD3 UR4, UPT, UPT, UR49, 0xb8, URZ ;  /* 0x000000b831047890 */ /* 0x000fe2000fffe0ff */
[----:B-1----:R-:W-:Y:S01]  /*5560*/  IMAD R2, R36, 0x4, R1 ;  /* 0x0000000424027824 */ /* 0x002fe200078e0201 */
[----:B------:R-:W-:Y:S01]  /*5570*/  UISETP.GE.AND UP0, UPT, UR39, 0x1, UPT ;  /* 0x000000012700788c */ /* 0x000fe2000bf06270 */
[----:B------:R-:W-:Y:S01]  /*5580*/  @!PT LDS RZ, [RZ] ;  /* 0x00000000fffff984 */ /* 0x000fe20000000800 */
[----:B------:R-:W-:Y:S01]  /*5590*/  @!PT LDS RZ, [RZ] ;  /* 0x00000000fffff984 */ /* 0x000fe20000000800 */
[----:B------:R-:W-:Y:S01]  /*55a0*/  @!PT LDS RZ, [RZ] ;  /* 0x00000000fffff984 */ /* 0x000fe20000000800 */
[----:B------:R-:W-:Y:S01]  /*55b0*/  @!PT LDS RZ, [RZ] ;  /* 0x00000000fffff984 */ /* 0x000fe20000000800 */
[----:B------:R1:W-:Y:S06]  /*55c0*/  MEMBAR.ALL.CTA ;  /* 0x0000000000007992 */ /* 0x0003ec0000008000 */
[----:B-1----:R-:W1:Y:S01]  /*55d0*/  FENCE.VIEW.ASYNC.S ;  /* 0x00000000000073c6 */ /* 0x002e620000000000 */
[----:B------:R-:W-:Y:S09]  /*55e0*/  UPRMT UR4, URZ, 0x654, UR4 ;  /* 0x00000654ff047896 */ /* 0x000ff20008000004 */
[----:B-1----:R-:W-:Y:S01]  /*55f0*/  SYNCS.ARRIVE.TRANS64.RED.A1T0 RZ, [UR4], RZ ;  /* 0x000000ffffff79a7 */ /* 0x002fe20008100404 */
[----:B------:R-:W5:Y:S01]  /*5600*/  LDL R2, [R2] ;  /* 0x0000000002027983 */ /* 0x000f620000100800 */
[----:B--2---:R-:W-:Y:S11]  /*5610*/  LOP3.LUT P0, RZ, R6, 0x1, RZ, 0xc0, !PT ;  /* 0x0000000106ff7812 */ /* 0x004ff6000780c0ff */
[----:B------:R-:W-:Y:S02]  /*5620*/  @!UPT UIADD3 URZ, UPT, UPT, URZ, URZ, URZ ;  /* 0x000000fffffff290 */ /* 0x000fe4000fffe0ff */
[----:B------:R-:W-:Y:S01]  /*5630*/  VOTEU.ANY UP1, P0 ;  /* 0x0000000000ff7886 */ /* 0x000fe20000020100 */
[----:B------:R-:W-:Y:S01]  /*5640*/  PLOP3.LUT P0, PT, PT, PT, UP1, 0x80, 0x8 ;  /* 0x000000000008781c */ /* 0x000fe20003f0f018 */
[----:B------:R-:W-:Y:S11]  /*5650*/  UP2UR UR62, UPR, URZ, 0x2 ;  /* 0x00000002ff3e7883 */ /* 0x000ff60008000000 */
[----:B------:R-:W-:Y:S01]  /*5660*/  @!UPT UIADD3 URZ, UPT, UPT, URZ, URZ, URZ ;  /* 0x000000fffffff290 */ /* 0x000fe2000fffe0ff */
[----:B------:R-:W-:Y:S02]  /*5670*/  @P0 MOV R3, R4 ;  /* 0x0000000400030202 */ /* 0x000fe40000000f00 */
[----:B------:R-:W-:Y:S02]  /*5680*/  @P0 LOP3.LUT R0, R5, 0xffff, RZ, 0xc0, !PT ;  /* 0x0000ffff05000812 */ /* 0x000fe400078ec0ff */
[----:B------:R-:W-:Y:S02]  /*5690*/  @P0 R2UR UR5, R3 ;  /* 0x00000000030502ca */ /* 0x000fe400000e0000 */
[----:B------:R-:W-:Y:S11]  /*56a0*/  @P0 R2UR UR4, R0 ;  /* 0x00000000000402ca */ /* 0x000ff600000e0000 */
[----:B------:R-:W-:Y:S02]  /*56b0*/  @UP1 UMOV UR37, UR5 ;  /* 0x0000000500251c82 */ /* 0x000fe40008000000 */
[----:B------:R-:W-:Y:S01]  /*56c0*/  @UP1 UMOV UR36, UR4 ;  /* 0x0000000400241c82 */ /* 0x000fe20008000000 */
[----:B------:R-:W-:Y:S05]  /*56d0*/  BRA.U !UP0, `(.L_x_78) ;  /* 0x0000000108cc7547 */ /* 0x000fea000b800000 */
[----:B------:R-:W1:Y:S01]  /*56e0*/  LDCU UR9, c[0x0][0xc20] ;  /* 0x00018400ff0977ac */ /* 0x000e620008000800 */
[----:B------:R-:W-:Y:S02]  /*56f0*/  UIMAD.WIDE.U32 UR4, UR60, UR59, URZ ;  /* 0x0000003b3c0472a5 */ /* 0x000fe4000f8e00ff */
[----:B------:R-:W-:Y:S02]  /*5700*/  UIMAD.WIDE.U32 UR6, UR61, UR56, URZ ;  /* 0x000000383d0672a5 */ /* 0x000fe4000f8e00ff */
[----:B------:R-:W-:Y:S02]  /*5710*/  UIMAD.WIDE.U32 UR10, UR36, UR59, URZ ;  /* 0x0000003b240a72a5 */ /* 0x000fe4000f8e00ff */
[----:B------:R-:W-:Y:S02]  /*5720*/  UISETP.NE.AND UP0, UPT, UR58, 0x1, UPT ;  /* 0x000000013a00788c */ /* 0x000fe4000bf05270 */
[----:B------:R-:W-:Y:S02]  /*5730*/  UISETP.NE.AND UP1, UPT, UR48, 0x1, UPT ;  /* 0x000000013000788c */ /* 0x000fe4000bf25270 */
[----:B------:R-:W-:Y:S02]  /*5740*/  UISETP.NE.AND UP2, UPT, UR39, 0x1, UPT ;  /* 0x000000012700788c */ /* 0x000fe4000bf45270 */
[----:B------:R-:W-:Y:S01]  /*5750*/  UIMAD.WIDE.U32 UR12, UR37, UR56, URZ ;  /* 0x00000038250c72a5 */ /* 0x000fe2000f8e00ff */
[----:B------:R-:W-:Y:S01]  /*5760*/  UMOV UR4, UR5 ;  /* 0x0000000500047c82 */ /* 0x000fe20008000000 */
[----:B------:R-:W-:Y:S01]  /*5770*/  UMOV UR6, UR11 ;  /* 0x0000000b00067c82 */ /* 0x000fe20008000000 */
[----:B-1----:R-:W-:Y:S03]  /*5780*/  USHF.R.U32.HI UR8, URZ, UR9, UR4 ;  /* 0x00000009ff087299 */ /* 0x002fe60008011604 */
[----:B------:R-:W-:Y:S02]  /*5790*/  UMOV UR4, UR7 ;  /* 0x0000000700047c82 */ /* 0x000fe40008000000 */
[----:B------:R-:W-:Y:S02]  /*57a0*/  USHF.R.U32.HI UR5, URZ, UR57, UR4 ;  /* 0x00000039ff057299 */ /* 0x000fe40008011604 */
[----:B------:R-:W-:Y:S02]  /*57b0*/  USEL UR4, UR60, UR8, !UP0 ;  /* 0x000000083c047287 */ /* 0x000fe4000c000000 */
[----:B------:R-:W-:Y:S02]  /*57c0*/  USHF.R.U32.HI UR8, URZ, UR9, UR6 ;  /* 0x00000009ff087299 */ /* 0x000fe40008011606 */
[----:B------:R-:W-:Y:S02]  /*57d0*/  UIMAD.WIDE.U32 UR6, UR4, UR46, URZ ;  /* 0x0000002e040672a5 */ /* 0x000fe4000f8e00ff */
[----:B------:R-:W-:Y:S02]  /*57e0*/  USEL UR9, UR61, UR5, !UP1 ;  /* 0x000000053d097287 */ /* 0x000fe4000c800000 */
[----:B------:R-:W-:Y:S02]  /*57f0*/  USEL UR8, UR36, UR8, !UP0 ;  /* 0x0000000824087287 */ /* 0x000fe4000c000000 */
[----:B------:R-:W-:Y:S01]  /*5800*/  UIMAD.WIDE.U32 UR10, UR9, UR46, URZ ;  /* 0x0000002e090a72a5 */ /* 0x000fe2000f8e00ff */
[----:B------:R-:W-:Y:S01]  /*5810*/  UMOV UR6, UR7 ;  /* 0x0000000700067c82 */ /* 0x000fe20008000000 */
[----:B------:R-:W-:Y:S01]  /*5820*/  UMOV UR5, UR13 ;  /* 0x0000000d00057c82 */ /* 0x000fe20008000000 */
[----:B------:R-:W-:Y:S02]  /*5830*/  @UP2 USHF.R.U32.HI UR4, URZ, UR47, UR6 ;  /* 0x0000002fff042299 */ /* 0x000fe40008011606 */
[----:B------:R-:W-:Y:S02]  /*5840*/  USHF.R.U32.HI UR5, URZ, UR57, UR5 ;  /* 0x00000039ff057299 */ /* 0x000fe40008011605 */
[----:B------:R-:W-:Y:S02]  /*5850*/  UIMAD UR4, UR39, UR4, URZ ;  /* 0x00000004270472a4 */ /* 0x000fe4000f8e02ff */
[----:B------:R-:W-:Y:S02]  /*5860*/  USEL UR5, UR37, UR5, !UP1 ;  /* 0x0000000525057287 */ /* 0x000fe4000c800000 */
[----:B------:R-:W-:Y:S01]  /*5870*/  UISETP.GE.AND UP0, UPT, UR8, UR4, UPT ;  /* 0x000000040800728c */ /* 0x000fe2000bf06270 */
[----:B------:R-:W-:Y:S01]  /*5880*/  UMOV UR6, UR11 ;  /* 0x0000000b00067c82 */ /* 0x000fe20008000000 */
[----:B------:R-:W-:Y:S02]  /*5890*/  UIMAD.WIDE.U32 UR10, UR8, UR46, URZ ;  /* 0x0000002e080a72a5 */ /* 0x000fe4000f8e00ff */
[----:B------:R-:W-:Y:S04]  /*58a0*/  @UP2 USHF.R.U32.HI UR9, URZ, UR47, UR6 ;  /* 0x0000002fff092299 */ /* 0x000fe80008011606 */
[----:B------:R-:W-:Y:S01]  /*58b0*/  UIMAD UR6, UR39, UR9, URZ ;  /* 0x00000009270672a4 */ /* 0x000fe2000f8e02ff */
[----:B------:R-:W-:Y:S03]  /*58c0*/  UMOV UR4, UR11 ;  /* 0x0000000b00047c82 */ /* 0x000fe60008000000 */
[----:B------:R-:W-:Y:S02]  /*58d0*/  UISETP.GE.OR UP0, UPT, UR5, UR6, UP0 ;  /* 0x000000060500728c */ /* 0x000fe40008706670 */
[----:B------:R-:W-:Y:S02]  /*58e0*/  USHF.R.U32.HI UR4, URZ, UR47, UR4 ;  /* 0x0000002fff047299 */ /* 0x000fe40008011604 */
[----:B------:R-:W-:Y:S02]  /*58f0*/  UIMAD.WIDE.U32 UR6, UR5, UR46, URZ ;  /* 0x0000002e050672a5 */ /* 0x000fe4000f8e00ff */
[----:B------:R-:W-:Y:S02]  /*5900*/  USEL UR11, UR8, UR4, !UP2 ;  /* 0x00000004080b7287 */ /* 0x000fe4000d000000 */
[----:B------:R-:W-:Y:S02]  /*5910*/  UIADD3 UR6, UPT, UPT, -UR5, URZ, URZ ;  /* 0x000000ff05067290 */ /* 0x000fe4000fffe1ff */
[----:B------:R-:W-:Y:S02]  /*5920*/  UIADD3 UR10, UPT, UPT, -UR11, URZ, URZ ;  /* 0x000000ff0b0a7290 */ /* 0x000fe4000fffe1ff */
[----:B------:R-:W-:Y:S02]  /*5930*/  UIMAD UR6, UR48, UR6, UR37 ;  /* 0x00000006300672a4 */ /* 0x000fe4000f8e0225 */
[----:B------:R-:W-:Y:S01]  /*5940*/  UIMAD UR10, UR39, UR10, UR8 ;  /* 0x0000000a270a72a4 */ /* 0x000fe2000f8e0208 */
[----:B------:R-:W-:Y:S01]  /*5950*/  @!UP0 UMOV UR4, UR7 ;  /* 0x0000000700048c82 */ /* 0x000fe20008000000 */
[----:B------:R-:W-:Y:S02]  /*5960*/  UIADD3 UR7, UPT, UPT, -UR8, URZ, URZ ;  /* 0x000000ff08077290 */ /* 0x000fe4000fffe1ff */
[----:B------:R-:W-:Y:S04]  /*5970*/  @!UP0 USHF.R.U32.HI UR4, URZ, UR47, UR4 ;  /* 0x0000002fff048299 */ /* 0x000fe80008011604 */
[----:B------:R-:W-:Y:S04]  /*5980*/  @!UP0 USEL UR4, UR5, UR4, !UP2 ;  /* 0x0000000405048287 */ /* 0x000fe8000d000000 */
[----:B------:R-:W-:Y:S02]  /*5990*/  @!UP0 UIMAD UR9, UR9, UR10, UR4 ;  /* 0x0000000a090982a4 */ /* 0x000fe4000f8e0204 */
[----:B------:R-:W-:Y:S02]  /*59a0*/  @!UP0 UIADD3 UR10, UPT, UPT, UR11, -UR4, URZ ;  /* 0x800000040b0a8290 */ /* 0x000fe4000fffe0ff */
[----:B------:R-:W-:Y:S02]  /*59b0*/  UIMAD UR4, UR58, UR7, UR36 ;  /* 0x000000073a0472a4 */ /* 0x000fe4000f8e0224 */
[----:B------:R-:W-:Y:S03]  /*59c0*/  @!UP0 UIMAD UR8, UR10, UR39, UR5 ;  /* 0x000000270a0882a4 */ /* 0x000fe6000f8e0205 */
[----:B------:R-:W-:Y:S02]  /*59d0*/  @!UP0 UMOV UR5, UR9 ;  /* 0x0000000900058c82 */ /* 0x000fe40008000000 */
[----:B------:R-:W-:Y:S02]  /*59e0*/  UIMAD UR37, UR5, UR48, UR6 ;  /* 0x00000030052572a4 */ /* 0x000fe4000f8e0206 */
[----:B------:R-:W-:Y:S11]  /*59f0*/  UIMAD UR36, UR8, UR58, UR4 ;  /* 0x0000003a082472a4 */ /* 0x000ff6000f8e0204 */
[----:B------:R-:W-:Y:S01]  /*5a00*/  @!UPT UIADD3 URZ, UPT, UPT, URZ, URZ, URZ ;  /* 0x000000fffffff290 */ /* 0x000fe2000fffe0ff */
.L_x_78:
[----:B------:R-:W-:Y:S01]  /*5a10*/  UISETP.NE.AND UP0, UPT, UR38, 0x1, UPT ;  /* 0x000000012600788c */ /* 0x000fe2000bf05270 */
[----:B------:R-:W-:Y:S01]  /*5a20*/  @P0 SHF.R.U32.HI R4, RZ, 0x10, R5 ;  /* 0x00000010ff040819 */ /* 0x000fe20000011605 */
[----:B------:R-:W-:Y:S01]  /*5a30*/  USHF.L.U32 UR41, UR24, 0x7, URZ ;  /* 0x0000000718297899 */ /* 0x000fe200080006ff */
[----:B------:R-:W-:Y:S02]  /*5a40*/  BSSY.RECONVERGENT B6, `(.L_x_79) ;  /* 0x0000034000067945 */ /* 0x000fe40003800200 */
[----:B------:R-:W-:Y:S02]  /*5a50*/  @P0 R2UR UR63, R4 ;  /* 0x00000000043f02ca */ /* 0x000fe400000e0000 */
[----:B------:R-:W-:Y:S04]  /*5a60*/  LOP3.LUT P0, RZ, R76, 0x1b0, RZ, 0xc0, !PT ;  /* 0x000001b04cff7812 */ /* 0x000fe8000780c0ff */
[----:B------:R-:W1:Y:S01]  /*5a70*/  @!UP0 LDCU.128 UR12, c[0x0][0xc10] ;  /* 0x00018200ff0c87ac */ /* 0x000e620008000c00 */
[----:B------:R-:W2:Y:S01]  /*5a80*/  @!UP0 LDCU UR5, c[0x0][0xc0c] ;  /* 0x00018180ff0587ac */ /* 0x000ea20008000800 */
[----:B------:R-:W3:Y:S01]  /*5a90*/  @!UP0 LDCU UR10, c[0x0][0xc20] ;  /* 0x00018400ff0a87ac */ /* 0x000ee20008000800 */
[----:B-1----:R-:W-:Y:S02]  /*5aa0*/  UIMAD.WIDE.U32 UR8, UR37, UR12, URZ ;  /* 0x0000000c250872a5 */ /* 0x002fe4000f8e00ff */
[----:B------:R-:W-:Y:S02]  /*5ab0*/  UIMAD.WIDE.U32 UR6, UR36, UR15, URZ ;  /* 0x0000000f240672a5 */ /* 0x000fe4000f8e00ff */
[----:B------:R-:W-:Y:S03]  /*5ac0*/  @!UP0 UISETP.NE.AND UP1, UPT, UR14, 0x1, UPT ;  /* 0x000000010e00888c */ /* 0x000fe6000bf25270 */
[----:B------:R-:W-:Y:S01]  /*5ad0*/  @!UP0 UMOV UR4, UR9 ;  /* 0x0000000900048c82 */ /* 0x000fe20008000000 */
[----:B--2---:R-:W-:Y:S02]  /*5ae0*/  @!UP0 UISETP.NE.AND UP2, UPT, UR5, 0x1, UPT ;  /* 0x000000010500888c */ /* 0x004fe4000bf45270 */
[----:B------:R-:W-:Y:S01]  /*5af0*/  @!UP0 USHF.R.U32.HI UR4, URZ, UR13, UR4 ;  /* 0x0000000dff048299 */ /* 0x000fe20008011604 */
[----:B------:R-:W-:Y:S02]  /*5b00*/  @!UP0 UMOV UR6, UR7 ;  /* 0x0000000700068c82 */ /* 0x000fe40008000000 */
[----:B---3--:R-:W-:Y:S02]  /*5b10*/  @!UP0 USHF.R.U32.HI UR6, URZ, UR10, UR6 ;  /* 0x0000000aff068299 */ /* 0x008fe40008011606 */
[----:B------:R-:W-:Y:S02]  /*5b20*/  @!UP0 USEL UR7, UR37, UR4, !UP2 ;  /* 0x0000000425078287 */ /* 0x000fe4000d000000 */
[----:B------:R-:W-:Y:S04]  /*5b30*/  @!UP0 USEL UR6, UR36, UR6, !UP1 ;  /* 0x0000000624068287 */ /* 0x000fe8000c800000 */
[----:B------:R-:W-:Y:S02]  /*5b40*/  @!UP0 UIADD3 UR4, UPT, UPT, -UR7, UR6, URZ ;  /* 0x0000000607048290 */ /* 0x000fe4000fffe1ff */
[----:B------:R-:W-:Y:S02]  /*5b50*/  @!UP0 UIADD3 UR6, UPT, UPT, UR7, -UR6, URZ ;  /* 0x8000000607068290 */ /* 0x000fe4000fffe0ff */
[----:B------:R-:W-:Y:S02]  /*5b60*/  @!UP0 UIMAD UR37, UR4, UR5, UR37 ;  /* 0x00000005042582a4 */ /* 0x000fe4000f8e0225 */
[----:B------:R-:W-:Y:S01]  /*5b70*/  @!UP0 UIMAD UR36, UR6, UR14, UR36 ;  /* 0x0000000e062482a4 */ /* 0x000fe2000f8e0224 */
[----:B------:R-:W-:Y:S11]  /*5b80*/  @!P0 BRA `(.L_x_80) ;  /* 0x00000000007c8947 */ /* 0x000ff60003800000 */
[----:B------:R-:W1:Y:S01]  /*5b90*/  LDCU.64 UR8, c[0x4][0x80] ;  /* 0x01001000ff0877ac */ /* 0x000e620008000a00 */
[----:B------:R-:W-:Y:S01]  /*5ba0*/  MOV R16, 0x0 ;  /* 0x0000000000107802 */ /* 0x000fe20000000f00 */
[----:B------:R-:W-:Y:S02]  /*5bb0*/  HFMA2 R12, -RZ, RZ, 0, 5.9604644775390625e-08 ;  /* 0x00000001ff0c7431 */ /* 0x000fe400000001ff */
[----:B------:R-:W-:Y:S01]  /*5bc0*/  IMAD.MOV.U32 R8, RZ, RZ, 0x70 ;  /* 0x00000070ff087424 */ /* 0x000fe200078e00ff */
[----:B------:R2:W3:Y:S01]  /*5bd0*/  LDC.64 R14, c[0x4][R16] ;  /* 0x01000000100e7b82 */ /* 0x0004e20000000a00 */
[----:B------:R-:W4:Y:S01]  /*5be0*/  LDCU.64 UR6, c[0x4][0x88] ;  /* 0x01001100ff0677ac */ /* 0x000f220008000a00 */
[----:B------:R-:W-:Y:S01]  /*5bf0*/  IMAD.MOV.U32 R13, RZ, RZ, RZ ;  /* 0x000000ffff0d7224 */ /* 0x000fe200078e00ff */
[----:B------:R-:W2:Y:S01]  /*5c00*/  LDCU.64 UR4, c[0x4][0x8] ;  /* 0x01000100ff0477ac */ /* 0x000ea20008000a00 */
[----:B-1----:R-:W-:Y:S01]  /*5c10*/  MOV R5, UR9 ;  /* 0x0000000900057c02 */ /* 0x002fe20008000f00 */
[----:B------:R-:W-:Y:S01]  /*5c20*/  IMAD.U32 R4, RZ, RZ, UR8 ;  /* 0x00000008ff047e24 */ /* 0x000fe2000f8e00ff */
[----:B----4-:R-:W-:Y:S01]  /*5c30*/  MOV R7, UR7 ;  /* 0x0000000700077c02 */ /* 0x010fe20008000f00 */
[----:B------:R-:W-:Y:S01]  /*5c40*/  IMAD.U32 R6, RZ, RZ, UR6 ;  /* 0x00000006ff067e24 */ /* 0x000fe2000f8e00ff */
[----:B--2---:R-:W-:Y:S01]  /*5c50*/  MOV R11, UR5 ;  /* 0x00000005000b7c02 */ /* 0x004fe20008000f00 */
[----:B------:R-:W-:Y:S02]  /*5c60*/  IMAD.U32 R10, RZ, RZ, UR4 ;  /* 0x00000004ff0a7e24 */ /* 0x000fe4000f8e00ff */
[----:B------:R-:W-:Y:S07]  /*5c70*/  LEPC R20, `(.L_x_81) ;  /* 0x000000001014794e */ /* 0x000fee0000000000 */
[----:B---3-5:R-:W-:Y:S05]  /*5c80*/  CALL.ABS.NOINC R14 ;  /* 0x000000000e007343 */ /* 0x028fea0003c00000 */
.L_x_81:
[----:B------:R-:W1:Y:S01]  /*5c90*/  LDCU.64 UR8, c[0x4][0x80] ;  /* 0x01001000ff0877ac */ /* 0x000e620008000a00 */
[----:B------:R-:W2:Y:S01]  /*5ca0*/  LDC.64 R16, c[0x4][R16] ;  /* 0x0100000010107b82 */ /* 0x000ea20000000a00 */
[----:B------:R-:W-:Y:S02]  /*5cb0*/  HFMA2 R12, -RZ, RZ, 0, 5.9604644775390625e-08 ;  /* 0x00000001ff0c7431 */ /* 0x000fe400000001ff */
[----:B------:R-:W-:Y:S02]  /*5cc0*/  IMAD.MOV.U32 R8, RZ, RZ, 0x70 ;  /* 0x00000070ff087424 */ /* 0x000fe400078e00ff */
[----:B------:R-:W-:Y:S01]  /*5cd0*/  IMAD.MOV.U32 R13, RZ, RZ, RZ ;  /* 0x000000ffff0d7224 */ /* 0x000fe200078e00ff */
[----:B------:R-:W3:Y:S01]  /*5ce0*/  LDCU.64 UR6, c[0x4][0x88] ;  /* 0x01001100ff0677ac */ /* 0x000ee20008000a00 */
[----:B------:R-:W4:Y:S01]  /*5cf0*/  LDCU.64 UR4, c[0x4][0x8] ;  /* 0x01000100ff0477ac */ /* 0x000f220008000a00 */
[----:B-1----:R-:W-:Y:S02]  /*5d00*/  MOV R4, UR8 ;  /* 0x0000000800047c02 */ /* 0x002fe40008000f00 */
[----:B------:R-:W-:Y:S02]  /*5d10*/  MOV R5, UR9 ;  /* 0x0000000900057c02 */ /* 0x000fe40008000f00 */
[----:B---3--:R-:W-:Y:S01]  /*5d20*/  MOV R7, UR7 ;  /* 0x0000000700077c02 */ /* 0x008fe20008000f00 */
[----:B------:R-:W-:Y:S01]  /*5d30*/  IMAD.U32 R6, RZ, RZ, UR6 ;  /* 0x00000006ff067e24 */ /* 0x000fe2000f8e00ff */
[----:B----4-:R-:W-:Y:S01]  /*5d40*/  MOV R11, UR5 ;  /* 0x00000005000b7c02 */ /* 0x010fe20008000f00 */
[----:B------:R-:W-:Y:S02]  /*5d50*/  IMAD.U32 R10, RZ, RZ, UR4 ;  /* 0x00000004ff0a7e24 */ /* 0x000fe4000f8e00ff */
[----:B------:R-:W-:Y:S07]  /*5d60*/  LEPC R20, `(.L_x_80) ;  /* 0x000000001014794e */ /* 0x000fee0000000000 */
[----:B--2---:R-:W-:Y:S05]  /*5d70*/  CALL.ABS.NOINC R16 ;  /* 0x0000000010007343 */ /* 0x004fea0003c00000 */
.L_x_80:
[----:B------:R-:W-:Y:S05]  /*5d80*/  BSYNC.RECONVERGENT B6 ;  /* 0x0000000000067941 */ /* 0x000fea0003800200 */
.L_x_79:
[----:B------:R-:W-:Y:S02]  /*5d90*/  R2UR UR6, R93 ;  /* 0x000000005d0672ca */ /* 0x000fe400000e0000 */
[----:B------:R-:W-:Y:S02]  /*5da0*/  R2UR UR5, R88 ;  /* 0x00000000580572ca */ /* 0x000fe400000e0000 */
[----:B------:R-:W-:Y:S02]  /*5db0*/  R2UR UR4, R87 ;  /* 0x00000000570472ca */ /* 0x000fe400000e0000 */
[----:B------:R-:W-:Y:S02]  /*5dc0*/  ISETP.NE.U32.AND P4, PT, R74, RZ, PT ;  /* 0x000000ff4a00720c */ /* 0x000fe40003f85070 */
[----:B------:R-:W-:Y:S02]  /*5dd0*/  ISETP.NE.U32.AND P2, PT, RZ, UR54, PT ;  /* 0x00000036ff007c0c */ /* 0x000fe4000bf45070 */
[----:B------:R-:W-:Y:S02]  /*5de0*/  ISETP.NE.AND.EX P4, PT, R75, RZ, PT, P4 ;  /* 0x000000ff4b00720c */ /* 0x000fe40003f85340 */
[----:B------:R-:W-:Y:S01]  /*5df0*/  ISETP.NE.AND.EX P2, PT, RZ, UR55, PT, P2 ;  /* 0x00000037ff007c0c */ /* 0x000fe2000bf45320 */
[----:B------:R-:W-:Y:S02]  /*5e00*/  UISETP.NE.AND UP2, UPT, UR6, URZ, UPT ;  /* 0x000000ff0600728c */ /* 0x000fe4000bf45270 */
[----:B------:R-:W-:Y:S04]  /*5e10*/  UISETP.NE.U32.AND UP0, UPT, UR5, URZ, UPT ;  /* 0x000000ff0500728c */ /* 0x000fe8000bf05070 */
[----:B------:R-:W-:Y:S01]  /*5e20*/  UISETP.NE.AND.EX UP1, UPT, UR4, URZ, UPT, UP0 ;  /* 0x000000ff0400728c */ /* 0x000fe2000bf25300 */
[----:B------:R-:W-:Y:S01]  /*5e30*/  PLOP3.LUT P1, PT, PT, PT, UP2, 0x80, 0x8 ;  /* 0x000000000008781c */ /* 0x000fe20003f2f028 */
[----:B------:R-:W-:Y:S03]  /*5e40*/  UPLOP3.LUT UP0, UPT, UPT, UPT, UPT, 0x40, 0x4 ;  /* 0x000000000004789c */ /* 0x000fe60003f0e870 */
[----:B------:R-:W-:Y:S06]  /*5e50*/  @UP2 UPLOP3.LUT UP0, UPT, UPT, UPT, UP1, 0x80, 0x8 ;  /* 0x000000000008289c */ /* 0x000fec0003f0f010 */
[----:B------:R-:W-:Y:S01]  /*5e60*/  PLOP3.LUT P0, PT, PT, PT, UP0, 0x80, 0x8 ;  /* 0x000000000008781c */ /* 0x000fe20003f0f008 */
[----:B------:R-:W-:Y:S01]  /*5e70*/  @!UPT UIADD3 URZ, UPT, UPT, URZ, URZ, URZ ;  /* 0x000000fffffff290 */ /* 0x000fe2000fffe0ff */
[----:B------:R-:W-:Y:S11]  /*5e80*/  BRA.U !UP1, `(.L_x_82) ;  /* 0x0000000109407547 */ /* 0x000ff6000b800000 */
[----:B------:R-:W-:Y:S01]  /*5e90*/  UISETP.NE.U32.AND UP0, UPT, UR54, URZ, UPT ;  /* 0x000000ff3600728c */ /* 0x000fe2000bf05070 */
[----:B------:R-:W-:Y:S01]  /*5ea0*/  R2UR UR6, R88 ;  /* 0x00000000580672ca */ /* 0x000fe200000e0000 */
[----:B------:R-:W1:Y:S01]  /*5eb0*/  LDCU.64 UR8, c[0x0][0x358] ;  /* 0x00006b00ff0877ac */ /* 0x000e620008000a00 */
[----:B------:R-:W-:Y:S02]  /*5ec0*/  HFMA2 R85, -RZ, RZ, 0, 5.9604644775390625e-08 ;  /* 0x00000001ff557431 */ /* 0x000fe400000001ff */
[----:B------:R-:W-:Y:S01]  /*5ed0*/  IMAD.MOV.U32 R0, RZ, RZ, 0x1 ;  /* 0x00000001ff007424 */ /* 0x000fe200078e00ff */
[----:B------:R-:W-:Y:S06]  /*5ee0*/  UISETP.NE.AND.EX UP0, UPT, UR55, URZ, UPT, UP0 ;  /* 0x000000ff3700728c */ /* 0x000fec000bf05300 */
[----:B------:R-:W-:Y:S05]  /*5ef0*/  PLOP3.LUT P3, PT, PT, PT, UP0, 0x80, 0x8 ;  /* 0x000000000008781c */ /* 0x000fea0003f6f008 */
[----:B------:R-:W2:Y:S01]  /*5f00*/  @UP0 LDCU.64 UR4, c[0x0][0x988] ;  /* 0x00013100ff0407ac */ /* 0x000ea20008000a00 */
[----:B------:R-:W-:Y:S07]  /*5f10*/  @UP0 UIMAD UR6, UR52, UR6, URZ ;  /* 0x00000006340602a4 */ /* 0x000fee000f8e02ff */
[----:B------:R-:W-:Y:S01]  /*5f20*/  @!P3 PRMT R85, R0, 0x7610, R85 ;  /* 0x000076100055b816 */ /* 0x000fe20000000055 */
[----:B--2---:R-:W-:Y:S06]  /*5f30*/  @UP0 UIMAD.WIDE UR4, UR6, 0x4, UR4 ;  /* 0x00000004060408a5 */ /* 0x004fec000f8e0204 */
[----:B------:R-:W-:Y:S02]  /*5f40*/  IMAD.U32 R4, RZ, RZ, UR4 ;  /* 0x00000004ff047e24 */ /* 0x000fe4000f8e00ff */
[----:B------:R-:W-:Y:S03]  /*5f50*/  IMAD.U32 R5, RZ, RZ, UR5 ;  /* 0x00000005ff057e24 */ /* 0x000fe6000f8e00ff */
[----:B------:R-:W2:Y:S02]  /*5f60*/  @!UP0 LDCU UR4, c[0x0][0x980] ;  /* 0x00013000ff0487ac */ /* 0x000ea40008000800 */
[----:B-1---5:R1:W5:Y:S02]  /*5f70*/  @P3 LDG.E R41, desc[UR8][R4.64] ;  /* 0x0000000804293981 */ /* 0x022364000c1e1900 */
[----:B-12---:R-:W-:Y:S02]  /*5f80*/  @!P3 MOV R41, UR4 ;  /* 0x000000040029bc02 */ /* 0x006fe40008000f00 */
.L_x_82:
[----:B------:R-:W-:Y:S05]  /*5f90*/  @!P4 BRA `(.L_x_83) ;  /* 0x000000000024c947 */ /* 0x000fea0003800000 */
[----:B------:R-:W-:Y:S01]  /*5fa0*/  ISETP.NE.U32.AND P3, PT, R72, RZ, PT ;  /* 0x000000ff4800720c */ /* 0x000fe20003f65070 */
[----:B------:R-:W1:Y:S03]  /*5fb0*/  LDCU.64 UR4, c[0x0][0x358] ;  /* 0x00006b00ff0477ac */ /* 0x000e660008000a00 */
[----:B------:R-:W-:Y:S11]  /*5fc0*/  ISETP.NE.AND.EX P3, PT, R73, RZ, PT, P3 ;  /* 0x000000ff4900720c */ /* 0x000ff60003f65330 */
[----:B------:R-:W-:Y:S02]  /*5fd0*/  @!UPT UIADD3 URZ, UPT, UPT, URZ, URZ, URZ ;  /* 0x000000fffffff290 */ /* 0x000fe4000fffe0ff */
[----:B------:R-:W2:Y:S01]  /*5fe0*/  @P3 LDC.64 R4, c[0x0][0x9a8] ;  /* 0x00026a00ff043b82 */ /* 0x000ea20000000a00 */
[----:B------:R-:W-:Y:S04]  /*5ff0*/  @P3 IMAD R0, R74, UR52, RZ ;  /* 0x000000344a003c24 */ /* 0x000fe8000f8e02ff */
[----:B--2---:R-:W-:Y:S05]  /*6000*/  @P3 IMAD.WIDE R4, R0, 0x4, R4 ;  /* 0x0000000400043825 */ /* 0x004fea00078e0204 */
[----:B-1---5:R1:W5:Y:S02]  /*6010*/  @P3 LDG.E R38, desc[UR4][R4.64] ;  /* 0x0000000404263981 */ /* 0x022364000c1e1900 */
[----:B-1----:R-:W2:Y:S02]  /*6020*/  @!P3 LDC R38, c[0x0][0x9a0] ;  /* 0x00026800ff26bb82 */ /* 0x002ea40000000800 */
.L_x_83:
[----:B-----5:R-:W-:Y:S01]  /*6030*/  FSETP.NEU.AND P3, PT, R41, RZ, PT ;  /* 0x000000ff2900720b */ /* 0x020fe20003f6d000 */
[----:B------:R-:W1:Y:S01]  /*6040*/  LDCU.128 UR12, c[0x0][0xb90] ;  /* 0x00017200ff0c77ac */ /* 0x000e620008000c00 */
[----:B------:R-:W-:Y:S01]  /*6050*/  SEL R3, RZ, 0xffffffff, P2 ;  /* 0xffffffffff037807 */ /* 0x000fe20001000000 */
[----:B------:R-:W-:Y:S01]  /*6060*/  BSSY B1, `(.L_x_84) ;  /* 0x0000057000017945 */ /* 0x000fe20003800000 */
[----:B------:R-:W-:Y:S01]  /*6070*/  @P1 LOP3.LUT P2, RZ, R85, 0xff, RZ, 0xc0, !PT ;  /* 0x000000ff55ff1812 */ /* 0x000fe2000784c0ff */
[----:B------:R-:W-:Y:S01]  /*6080*/  IMAD.MOV.U32 R58, RZ, RZ, 0x1 ;  /* 0x00000001ff3a7424 */ /* 0x000fe200078e00ff */
[----:B------:R-:W-:Y:S01]  /*6090*/  @P1 SEL R0, RZ, 0xffffffff, P3 ;  /* 0xffffffffff001807 */ /* 0x000fe20001800000 */
[----:B------:R-:W-:Y:S01]  /*60a0*/  IMAD.IADD R39, R37, 0x1, R2 ;  /* 0x0000000125277824 */ /* 0x000fe200078e0202 */
[----:B------:R-:W-:Y:S01]  /*60b0*/  LOP3.LUT R81, R81, 0x1, RZ, 0x3c, !PT ;  /* 0x0000000151517812 */ /* 0x000fe200078e3cff */
[----:B------:R-:W3:Y:S01]  /*60c0*/  LDCU UR11, c[0x0][0xba0] ;  /* 0x00017400ff0b77ac */ /* 0x000ee20008000800 */
[----:B------:R-:W-:Y:S01]  /*60d0*/  @P0 SEL R0, R3, R0, !P2 ;  /* 0x0000000003000207 */ /* 0x000fe20005000000 */
[----:B------:R-:W-:Y:S01]  /*60e0*/  IMAD R102, R83, -0x10, R95 ;  /* 0xfffffff053667824 */ /* 0x000fe200078e025f */
[----:B------:R-:W-:Y:S01]  /*60f0*/  LEA R56, R36, UR49, 0x3 ;  /* 0x0000003124387c11 */ /* 0x000fe2000f8e18ff */
[----:B------:R-:W-:Y:S01]  /*6100*/  USHF.L.U32 UR8, UR51, 0x7, URZ ;  /* 0x0000000733087899 */ /* 0x000fe200080006ff */
[----:B------:R-:W-:Y:S01]  /*6110*/  @P1 LOP3.LUT R0, R0, 0x1, RZ, 0xc0, !PT ;  /* 0x0000000100001812 */ /* 0x000fe200078ec0ff */
[----:B------:R-:W-:Y:S01]  /*6120*/  IMAD.MOV.U32 R57, RZ, RZ, RZ ;  /* 0x000000ffff397224 */ /* 0x000fe200078e00ff */
[----:B------:R-:W-:Y:S02]  /*6130*/  R2UR UR4, R91 ;  /* 0x000000005b0472ca */ /* 0x000fe400000e0000 */
[----:B------:R-:W-:Y:S02]  /*6140*/  CS2R R70, SRZ ;  /* 0x0000000000467805 */ /* 0x000fe4000001ff00 */
[----:B------:R-:W-:Y:S01]  /*6150*/  ISETP.NE.U32.OR P5, PT, R0, 0x1, !P1 ;  /* 0x000000010000780c */ /* 0x000fe20004fa5470 */
[----:B------:R-:W-:Y:S01]  /*6160*/  IMAD.U32 R99, RZ, RZ, UR8 ;  /* 0x00000008ff637e24 */ /* 0x000fe2000f8e00ff */
[----:B------:R-:W-:Y:S02]  /*6170*/  R2UR UR6, R90 ;  /* 0x000000005a0672ca */ /* 0x000fe400000e0000 */
[----:B------:R-:W-:Y:S02]  /*6180*/  CS2R R68, SRZ ;  /* 0x0000000000447805 */ /* 0x000fe4000001ff00 */
[----:B------:R-:W-:Y:S02]  /*6190*/  R2UR UR10, R92 ;  /* 0x000000005c0a72ca */ /* 0x000fe400000e0000 */
[----:B------:R-:W-:Y:S02]  /*61a0*/  CS2R R62, SRZ ;  /* 0x00000000003e7805 */ /* 0x000fe4000001ff00 */
[----:B------:R-:W-:Y:S02]  /*61b0*/  R2UR UR9, R89 ;  /* 0x00000000590972ca */ /* 0x000fe400000e0000 */
[----:B------:R-:W-:Y:S02]  /*61c0*/  CS2R R60, SRZ ;  /* 0x00000000003c7805 */ /* 0x000fe4000001ff00 */
[----:B------:R-:W-:Y:S02]  /*61d0*/  PLOP3.LUT P2, PT, PT, PT, UP1, 0x80, 0x8 ;  /* 0x000000000008781c */ /* 0x000fe40003f4f018 */
[----:B------:R-:W-:Y:S02]  /*61e0*/  CS2R R54, SRZ ;  /* 0x0000000000367805 */ /* 0x000fe4000001ff00 */
[----:B------:R-:W-:Y:S01]  /*61f0*/  LOP3.LUT P4, R100, R85, 0xff, RZ, 0xc0, !PT ;  /* 0x000000ff55647812 */ /* 0x000fe2000788c0ff */
[----:B------:R-:W-:Y:S01]  /*6200*/  UIMAD.WIDE.U32 UR4, UR8, UR4, URZ ;  /* 0x00000004080472a5 */ /* 0x000fe2000f8e00ff */
[----:B------:R-:W-:Y:S02]  /*6210*/  SEL R4, RZ, 0xffffffff, P3 ;  /* 0xffffffffff047807 */ /* 0x000fe40001800000 */
[----:B------:R-:W-:Y:S02]  /*6220*/  CS2R R52, SRZ ;  /* 0x0000000000347805 */ /* 0x000fe4000001ff00 */
[----:B------:R-:W-:Y:S01]  /*6230*/  @P5 SHF.L.U32 R0, R81, 0x1f, RZ ;  /* 0x0000001f51005819 */ /* 0x000fe200000006ff */
[----:B------:R-:W-:Y:S01]  /*6240*/  USHF.R.U32.HI UR5, URZ, UR6, UR5 ;  /* 0x00000006ff057299 */ /* 0x000fe20008011605 */
[----:B------:R-:W-:Y:S01]  /*6250*/  P2R R101, PR, RZ, 0x20 ;  /* 0x00000020ff657803 */ /* 0x000fe20000000000 */
[----:B------:R-:W-:Y:S01]  /*6260*/  UISETP.NE.AND UP0, UPT, UR10, 0x1, UPT ;  /* 0x000000010a00788c */ /* 0x000fe2000bf05270 */
[----:B------:R4:W2:Y:S01]  /*6270*/  @P5 SYNCS.PHASECHK.TRANS64.TRYWAIT P1, [UR49+0x60], R0 ;  /* 0x00006000ff0055a7 */ /* 0x0008a20008021131 */
[----:B------:R-:W-:Y:S02]  /*6280*/  CS2R R50, SRZ ;  /* 0x0000000000327805 */ /* 0x000fe4000001ff00 */
[----:B------:R-:W-:Y:S01]  /*6290*/  CS2R R48, SRZ ;  /* 0x0000000000307805 */ /* 0x000fe2000001ff00 */
[----:B------:R-:W-:Y:S01]  /*62a0*/  USEL UR5, UR8, UR5, !UP0 ;  /* 0x0000000508057287 */ /* 0x000fe2000c000000 */
[----:B------:R-:W-:Y:S01]  /*62b0*/  @P2 SEL R4, R3, R4, !P4 ;  /* 0x0000000403042207 */ /* 0x000fe20006000000 */
[----:B------:R-:W-:Y:S03]  /*62c0*/  UISETP.NE.AND UP0, UPT, UR9, 0x1, UPT ;  /* 0x000000010900788c */ /* 0x000fe6000bf05270 */
[----:B------:R-:W-:Y:S01]  /*62d0*/  LOP3.LUT R4, R4, 0x1, RZ, 0xc0, !PT ;  /* 0x0000000104047812 */ /* 0x000fe200078ec0ff */
[----:B------:R-:W-:Y:S02]  /*62e0*/  IMAD R6, RZ, RZ, -UR5 ;  /* 0x80000005ff067e24 */ /* 0x000fe4000f8e02ff */
[----:B------:R-:W-:Y:S02]  /*62f0*/  IMAD.U32 R98, RZ, RZ, UR5 ;  /* 0x00000005ff627e24 */ /* 0x000fe4000f8e00ff */
[----:B------:R-:W-:Y:S01]  /*6300*/  IMAD R99, R6, UR10, R99 ;  /* 0x0000000a06637c24 */ /* 0x000fe2000f8e0263 */
[----:B----4-:R-:W-:Y:S04]  /*6310*/  SHF.L.U32 R0, R80, 0x1f, RZ ;  /* 0x0000001f50007819 */ /* 0x010fe800000006ff */
[----:B------:R4:W4:Y:S01]  /*6320*/  SYNCS.PHASECHK.TRANS64.TRYWAIT P0, [R56+URZ+0xc0], R0 ;  /* 0x0000c000380075a7 */ /* 0x00092200080011ff */
[----:B-1----:R-:W-:Y:S07]  /*6330*/  UIMAD.WIDE.U32 UR6, UR5, UR12, URZ ;  /* 0x0000000c050672a5 */ /* 0x002fee000f8e00ff */
[----:B------:R-:W-:Y:S02]  /*6340*/  UMOV UR4, UR7 ;  /* 0x0000000700047c82 */ /* 0x000fe40008000000 */
[----:B------:R-:W-:Y:S04]  /*6350*/  USHF.R.U32.HI UR4, URZ, UR13, UR4 ;  /* 0x0000000dff047299 */ /* 0x000fe80008011604 */
[----:B------:R-:W-:Y:S02]  /*6360*/  USEL UR4, UR5, UR4, !UP0 ;  /* 0x0000000405047287 */ /* 0x000fe4000c000000 */
[----:B------:R-:W-:Y:S02]  /*6370*/  UISETP.NE.AND UP0, UPT, UR14, 0x1, UPT ;  /* 0x000000010e00788c */ /* 0x000fe4000bf05270 */
[----:B------:R-:W-:Y:S02]  /*6380*/  UIMAD.WIDE.U32 UR6, UR4, UR15, URZ ;  /* 0x0000000f040672a5 */ /* 0x000fe4000f8e00ff */
[----:B------:R-:W-:Y:S02]  /*6390*/  IMAD.U32 R97, RZ, RZ, UR4 ;  /* 0x00000004ff617e24 */ /* 0x000fe4000f8e00ff */
[----:B------:R-:W-:Y:S01]  /*63a0*/  PLOP3.LUT P2, PT, PT, PT, UP0, 0x80, 0x8 ;  /* 0x000000000008781c */ /* 0x000fe20003f4f008 */
[----:B------:R-:W-:Y:S02]  /*63b0*/  IMAD R5, RZ, RZ, -UR4 ;  /* 0x80000004ff057e24 */ /* 0x000fe4000f8e02ff */
[----:B------:R-:W-:Y:S01]  /*63c0*/  UMOV UR6, UR7 ;  /* 0x0000000700067c82 */ /* 0x000fe20008000000 */
[----:B------:R-:W-:Y:S01]  /*63d0*/  IMAD.U32 R96, RZ, RZ, UR4 ;  /* 0x00000004ff607e24 */ /* 0x000fe2000f8e00ff */
[----:B---3--:R-:W-:Y:S01]  /*63e0*/  USHF.R.U32.HI UR6, URZ, UR11, UR6 ;  /* 0x0000000bff067299 */ /* 0x008fe20008011606 */
[----:B------:R-:W-:Y:S05]  /*63f0*/  IMAD R98, R5, UR9, R98 ;  /* 0x0000000905627c24 */ /* 0x000fea000f8e0262 */
[----:B------:R-:W-:Y:S02]  /*6400*/  SEL R97, R97, UR6, !P2 ;  /* 0x0000000661617c07 */ /* 0x000fe4000d000000 */
[----:B------:R-:W-:Y:S03]  /*6410*/  ISETP.NE.U32.AND P2, PT, R4, 0x1, PT ;  /* 0x000000010400780c */ /* 0x000fe60003f45070 */
[----:B------:R-:W-:Y:S01]  /*6420*/  IMAD.MOV R3, RZ, RZ, -R97 ;  /* 0x000000ffff037224 */ /* 0x000fe200078e0a61 */
[----:B------:R-:W-:Y:S03]  /*6430*/  P2R R59, PR, RZ, 0x4 ;  /* 0x00000004ff3b7803 */ /* 0x000fe60000000000 */
[----:B------:R-:W-:Y:S01]  /*6440*/  IMAD R96, R3, UR14, R96 ;  /* 0x0000000e03607c24 */ /* 0x000fe2000f8e0260 */
[----:B--2---:R-:W-:Y:S01]  /*6450*/  @P5 SEL R58, RZ, 0x1, !P1 ;  /* 0x00000001ff3a5807 */ /* 0x004fe20004800000 */
[----:B------:R-:W-:Y:S06]  /*6460*/  @!P5 BRA `(.L_x_85) ;  /* 0x000000000058d947 */ /* 0x000fec0003800000 */
[----:B------:R-:W-:Y:S01]  /*6470*/  IMAD.MOV.U32 R71, RZ, RZ, RZ ;  /* 0x000000ffff477224 */ /* 0x000fe200078e00ff */
[----:B------:R-:W-:Y:S01]  /*6480*/  ISETP.NE.AND P1, PT, R58, RZ, PT ;  /* 0x000000ff3a00720c */ /* 0x000fe20003f25270 */
[----:B------:R-:W-:Y:S01]  /*6490*/  BSSY B0, `(.L_x_86) ;  /* 0x000000c000007945 */ /* 0x000fe20003800000 */
[----:B------:R-:W-:Y:S02]  /*64a0*/  CS2R R50, SRZ ;  /* 0x0000000000327805 */ /* 0x000fe4000001ff00 */
[----:B------:R-:W-:Y:S02]  /*64b0*/  CS2R R48, SRZ ;  /* 0x0000000000307805 */ /* 0x000fe4000001ff00 */
[----:B------:R-:W-:Y:S02]  /*64c0*/  CS2R R54, SRZ ;  /* 0x0000000000367805 */ /* 0x000fe4000001ff00 */
[----:B------:R-:W-:Y:S02]  /*64d0*/  CS2R R52, SRZ ;  /* 0x0000000000347805 */ /* 0x000fe4000001ff00 */
[----:B------:R-:W-:Y:S02]  /*64e0*/  CS2R R62, SRZ ;  /* 0x00000000003e7805 */ /* 0x000fe4000001ff00 */
[----:B------:R-:W-:Y:S02]  /*64f0*/  CS2R R60, SRZ ;  /* 0x00000000003c7805 */ /* 0x000fe4000001ff00 */
[----:B------:R-:W-:Y:S01]  /*6500*/  CS2R R68, SRZ ;  /* 0x0000000000447805 */ /* 0x000fe2000001ff00 */
[----:B------:R-:W-:Y:S06]  /*6510*/  @P1 BRA `(.L_x_87) ;  /* 0x00000000000c1947 */ /* 0x000fec0003800000 */
[----:B------:R-:W-:Y:S04]  /*6520*/  SHF.L.U32 R3, R81, 0x1f, RZ ;  /* 0x0000001f51037819 */ /* 0x000fe800000006ff */
[----:B------:R-:W1:Y:S02]  /*6530*/  SYNCS.PHASECHK.TRANS64.TRYWAIT P1, [UR49+0x60], R3 ;  /* 0x00006003ff0075a7 */ /* 0x000e640008021131 */
[----:B-1----:R-:W-:Y:S05]  /*6540*/  @!P1 BRA `(.L_x_88) ;  /* 0x0000003c00689947 */ /* 0x002fea0003800000 */
.L_x_87:
[----:B------:R-:W-:Y:S05]  /*6550*/  BSYNC B0 ;  /* 0x0000000000007941 */ /* 0x000fea0003800000 */
.L_x_86:
[----:B------:R-:W-:Y:S01]  /*6560*/  ISETP.NE.AND P1, PT, R59, RZ, PT ;  /* 0x000000ff3b00720c */ /* 0x000fe20003f25270 */
[----:B------:R-:W-:Y:S11]  /*6570*/  HFMA2 R57, -RZ, RZ, 0, 5.9604644775390625e-08 ;  /* 0x00000001ff397431 */ /* 0x000ff600000001ff */
[----:B------:R-:W-:Y:S01]  /*6580*/  @!UPT UIADD3 URZ, UPT, UPT, URZ, URZ, URZ ;  /* 0x000000fffffff290 */ /* 0x000fe2000fffe0ff */
[----:B------:R2:W3:Y:S04]  /*6590*/  @P1 LDS.128 R48, [R82] ;  /* 0x0000000052301984 */ /* 0x0004e80000000c00 */
[----:B------:R2:W1:Y:S04]  /*65a0*/  @P1 LDS.128 R52, [R95+0x10] ;  /* 0x000010005f341984 */ /* 0x0004680000000c00 */
[----:B------:R2:W1:Y:S04]  /*65b0*/  @P1 LDS.128 R60, [R94+0x20] ;  /* 0x000020005e3c1984 */ /* 0x0004680000000c00 */
[----:B------:R2:W1:Y:S02]  /*65c0*/  @P1 LDS.128 R68, [R102+0x30] ;  /* 0x0000300066441984 */ /* 0x0004640000000c00 */
.L_x_85:
[----:B------:R-:W-:Y:S05]  /*65d0*/  BSYNC B1 ;  /* 0x0000000000017941 */ /* 0x000fea0003800000 */
.L_x_84:
[----:B-1----:R-:W-:Y:S04]  /*65e0*/  SHF.R.U32.HI R2, RZ, 0x15, R39 ;  /* 0x00000015ff027819 */ /* 0x002fe80000011627 */
[----:B------:R-:W-:Y:S01]  /*65f0*/  LOP3.LUT P1, RZ, R2, 0x3, R86, 0x48, !PT ;  /* 0x0000000302ff7812 */ /* 0x000fe20007824856 */
[----:B------:R-:W-:Y:S01]  /*6600*/  @!UPT UIADD3 URZ, UPT, UPT, URZ, URZ, URZ ;  /* 0x000000fffffff290 */ /* 0x000fe2000fffe0ff */
[----:B----4-:R-:W-:Y:S11]  /*6610*/  @P0 BRA `(.L_x_89) ;  /* 0x0000000000080947 */ /* 0x010ff60003800000 */
[----:B------:R-:W1:Y:S02]  /*6620*/  SYNCS.PHASECHK.TRANS64.TRYWAIT P0, [R56+URZ+0xc0], R0 ;  /* 0x0000c000380075a7 */ /* 0x000e6400080011ff */
[----:B-1----:R-:W-:Y:S05]  /*6630*/  @!P0 BRA `(.L_x_90) ;  /* 0x0000003c00448947 */ /* 0x002fea0003800000 */
.L_x_89:
[----:B------:R-:W-:Y:S05]  /*6640*/  @!P1 BRA `(.L_x_91) ;  /* 0x0000000000409947 */ /* 0x000fea0003800000 */
[----:B------:R-:W4:Y:S01]  /*6650*/  LDCU.64 UR8, c[0x4][0x70] ;  /* 0x01000e00ff0877ac */ /* 0x000f220008000a00 */
[----:B------:R-:W-:Y:S01]  /*6660*/  MOV R3, 0x0 ;  /* 0x0000000000037802 */ /* 0x000fe20000000f00 */
[----:B------:R-:W-:Y:S02]  /*6670*/  HFMA2 R12, -RZ, RZ, 0, 5.9604644775390625e-08 ;  /* 0x00000001ff0c7431 */ /* 0x000fe400000001ff */
[----:B------:R-:W-:Y:S02]  /*6680*/  IMAD.MOV.U32 R8, RZ, RZ, 0x192 ;  /* 0x00000192ff087424 */ /* 0x000fe400078e00ff */
[----:B------:R-:W-:Y:S01]  /*6690*/  IMAD.MOV.U32 R13, RZ, RZ, RZ ;  /* 0x000000ffff0d7224 */ /* 0x000fe200078e00ff */
[----:B------:R-:W5:Y:S01]  /*66a0*/  LDCU.64 UR6, c[0x4][0x78] ;  /* 0x01000f00ff0677ac */ /* 0x000f620008000a00 */
[----:B------:R-:W1:Y:S01]  /*66b0*/  LDC.64 R2, c[0x4][R3] ;  /* 0x0100000003027b82 */ /* 0x000e620000000a00 */
[----:B------:R-:W2:Y:S01]  /*66c0*/  LDCU.64 UR4, c[0x4][0x10] ;  /* 0x01000200ff0477ac */ /* 0x000ea20008000a00 */
[----:B----4-:R-:W-:Y:S01]  /*66d0*/  MOV R5, UR9 ;  /* 0x0000000900057c02 */ /* 0x010fe20008000f00 */
[----:B------:R-:W-:Y:S01]  /*66e0*/  IMAD.U32 R4, RZ, RZ, UR8 ;  /* 0x00000008ff047e24 */ /* 0x000fe2000f8e00ff */
[----:B-----5:R-:W-:Y:S01]  /*66f0*/  MOV R7, UR7 ;  /* 0x0000000700077c02 */ /* 0x020fe20008000f00 */
[----:B------:R-:W-:Y:S01]  /*6700*/  IMAD.U32 R6, RZ, RZ, UR6 ;  /* 0x00000006ff067e24 */ /* 0x000fe2000f8e00ff */
[----:B--2---:R-:W-:Y:S01]  /*6710*/  MOV R11, UR5 ;  /* 0x00000005000b7c02 */ /* 0x004fe20008000f00 */
[----:B------:R-:W-:Y:S02]  /*6720*/  IMAD.U32 R10, RZ, RZ, UR4 ;  /* 0x00000004ff0a7e24 */ /* 0x000fe4000f8e00ff */
[----:B------:R-:W-:Y:S07]  /*6730*/  LEPC R20, `(.L_x_91) ;  /* 0x000000001014794e */ /* 0x000fee0000000000 */
[----:B-1-3--:R-:W-:Y:S05]  /*6740*/  CALL.ABS.NOINC R2 ;  /* 0x0000000002007343 */ /* 0x00afea0003c00000 */
.L_x_91:
[----:B---3--:R-:W-:Y:S01]  /*6750*/  SHF.L.U32 R3, R48, 0x10, RZ ;  /* 0x0000001030037819 */ /* 0x008fe200000006ff */
[----:B------:R-:W-:Y:S05]  /*6760*/  WARPSYNC.ALL ;  /* 0x0000000000007948 */ /* 0x000fea0003800000 */
[----:B------:R-:W-:Y:S01]  /*6770*/  R2UR UR4, R39 ;  /* 0x00000000270472ca */ /* 0x000fe200000e0000 */
[----:B------:R-:W-:Y:S01]  /*6780*/  BSSY.RECONVERGENT B0, `(.L_x_92) ;  /* 0x000008b000007945 */ /* 0x000fe20003800200 */
[C---:B------:R-:W-:Y:S02]  /*6790*/  SHF.L.U32 R40, R49.reuse, 0x10, RZ ;  /* 0x0000001031287819 */ /* 0x040fe400000006ff */
[----:B------:R-:W-:Y:S02]  /*67a0*/  LOP3.LUT R42, R49, 0xffff0000, RZ, 0xc0, !PT ;  /* 0xffff0000312a7812 */ /* 0x000fe400078ec0ff */
[----:B------:R-:W-:Y:S07]  /*67b0*/  ISETP.NE.AND P0, PT, R84, RZ, PT ;  /* 0x000000ff5400720c */ /* 0x000fee0003f05270 */
[----:B------:R-:W1:Y:S02]  /*67c0*/  LDTM.x32 R4, tmem[UR4] ;  /* 0x00000004000479ee */ /* 0x000e6400082c0000 */
[----:B-1----:R-:W-:Y:S01]  /*67d0*/  FMUL R0, R38, R4 ;  /* 0x0000000426007220 */ /* 0x002fe20000400000 */
[----:B------:R-:W-:Y:S01]  /*67e0*/  LOP3.LUT R4, R48, 0xffff0000, RZ, 0xc0, !PT ;  /* 0xffff000030047812 */ /* 0x000fe200078ec0ff */
[C---:B------:R-:W-:Y:S01]  /*67f0*/  FMUL R2, R38.reuse, R5 ;  /* 0x0000000526027220 */ /* 0x040fe20000400000 */
[C---:B------:R-:W-:Y:S01]  /*6800*/  FMUL R7, R38.reuse, R7 ;  /* 0x0000000726077220 */ /* 0x040fe20000400000 */
[C---:B------:R-:W-:Y:S01]  /*6810*/  FFMA R0, R41.reuse, R3, R0 ;  /* 0x0000000329007223 */ /* 0x040fe20000000000 */
[C---:B------:R-:W-:Y:S01]  /*6820*/  FMUL R3, R38.reuse, R6 ;  /* 0x0000000626037220 */ /* 0x040fe20000400000 */
[----:B------:R-:W-:Y:S01]  /*6830*/  FFMA R2, R41, R4, R2 ;  /* 0x0000000429027223 */ /* 0x000fe20000000002 */
[C---:B------:R-:W-:Y:S01]  /*6840*/  FMUL R4, R38.reuse, R8 ;  /* 0x0000000826047220 */ /* 0x040fe20000400000 */
[C---:B------:R-:W-:Y:S01]  /*6850*/  FMUL R8, R38.reuse, R12 ;  /* 0x0000000c26087220 */ /* 0x040fe20000400000 */
[C---:B------:R-:W-:Y:S01]  /*6860*/  FMUL R12, R38.reuse, R16 ;  /* 0x00000010260c7220 */ /* 0x040fe20000400000 */
[----:B------:R-:W-:Y:S01]  /*6870*/  FMUL R16, R38, R20 ;  /* 0x0000001426107220 */ /* 0x000fe20000400000 */
[----:B------:R-:W-:Y:S01]  /*6880*/  F2FP.BF16.F32.PACK_AB R44, R2, R0 ;  /* 0x00000000022c723e */ /* 0x000fe200000010ff */
[----:B------:R-:W-:Y:S01]  /*6890*/  FMUL R20, R38, R24 ;  /* 0x0000001826147220 */ /* 0x000fe20000400000 */
[----:B------:R-:W-:Y:S01]  /*68a0*/  LOP3.LUT R0, R50, 0xffff0000, RZ, 0xc0, !PT ;  /* 0xffff000032007812 */ /* 0x000fe200078ec0ff */
[C---:B------:R-:W-:Y:S01]  /*68b0*/  FMUL R24, R38.reuse, R28 ;  /* 0x0000001c26187220 */ /* 0x040fe20000400000 */
[----:B------:R-:W-:Y:S01]  /*68c0*/  SHF.L.U32 R2, R51, 0x10, RZ ;  /* 0x0000001033027819 */ /* 0x000fe200000006ff */
[----:B------:R-:W-:Y:S01]  /*68d0*/  FMUL R28, R38, R32 ;  /* 0x00000020261c7220 */ /* 0x000fe20000400000 */
[----:B------:R-:W-:Y:S01]  /*68e0*/  SHF.L.U32 R32, R50, 0x10, RZ ;  /* 0x0000001032207819 */ /* 0x000fe200000006ff */
[C---:B------:R-:W-:Y:S01]  /*68f0*/  FMUL R5, R38.reuse, R9 ;  /* 0x0000000926057220 */ /* 0x040fe20000400000 */
[C---:B------:R-:W-:Y:S01]  /*6900*/  FFMA R3, R41.reuse, R40, R3 ;  /* 0x0000002829037223 */ /* 0x040fe20000000003 */
[C---:B------:R-:W-:Y:S01]  /*6910*/  FFMA R7, R41.reuse, R42, R7 ;  /* 0x0000002a29077223 */ /* 0x040fe20000000007 */
[----:B------:R-:W-:Y:S01]  /*6920*/  FMUL R6, R38, R10 ;  /* 0x0000000a26067220 */ /* 0x000fe20000400000 */
[----:B------:R-:W-:Y:S01]  /*6930*/  FFMA R4, R41, R32, R4 ;  /* 0x0000002029047223 */ /* 0x000fe20000000004 */
[----:B------:R-:W-:Y:S01]  /*6940*/  LOP3.LUT R32, R51, 0xffff0000, RZ, 0xc0, !PT ;  /* 0xffff000033207812 */ /* 0x000fe200078ec0ff */
[----:B------:R-:W-:Y:S01]  /*6950*/  FFMA R5, R41, R0, R5 ;  /* 0x0000000029057223 */ /* 0x000fe20000000005 */
[----:B------:R-:W-:Y:S01]  /*6960*/  SHF.L.U32 R0, R52, 0x10, RZ ;  /* 0x0000001034007819 */ /* 0x000fe200000006ff */
[----:B------:R-:W-:Y:S01]  /*6970*/  FMUL R11, R38, R11 ;  /* 0x0000000b260b7220 */ /* 0x000fe20000400000 */
[----:B------:R-:W-:Y:S01]  /*6980*/  F2FP.BF16.F32.PACK_AB R45, R7, R3 ;  /* 0x00000003072d723e */ /* 0x000fe200000010ff */
[C---:B------:R-:W-:Y:S01]  /*6990*/  FFMA R6, R41.reuse, R2, R6 ;  /* 0x0000000229067223 */ /* 0x040fe20000000006 */
[----:B------:R-:W-:Y:S01]  /*69a0*/  LOP3.LUT R2, R52, 0xffff0000, RZ, 0xc0, !PT ;  /* 0xffff000034027812 */ /* 0x000fe200078ec0ff */
[----:B------:R-:W-:Y:S01]  /*69b0*/  FFMA R11, R41, R32, R11 ;  /* 0x00000020290b7223 */ /* 0x000fe2000000000b */
[----:B------:R-:W-:Y:S01]  /*69c0*/  SHF.L.U32 R3, R53, 0x10, RZ ;  /* 0x0000001035037819 */ /* 0x000fe200000006ff */
[----:B------:R-:W-:Y:S01]  /*69d0*/  FFMA R8, R41, R0, R8 ;  /* 0x0000000029087223 */ /* 0x000fe20000000008 */
[----:B------:R-:W-:Y:S01]  /*69e0*/  LOP3.LUT R0, R53, 0xffff0000, RZ, 0xc0, !PT ;  /* 0xffff000035007812 */ /* 0x000fe200078ec0ff */
[C---:B------:R-:W-:Y:S01]  /*69f0*/  FMUL R9, R38.reuse, R13 ;  /* 0x0000000d26097220 */ /* 0x040fe20000400000 */
[----:B------:R-:W-:Y:S01]  /*6a00*/  F2FP.BF16.F32.PACK_AB R46, R5, R4 ;  /* 0x00000004052e723e */ /* 0x000fe200000010ff */
[C---:B------:R-:W-:Y:S01]  /*6a10*/  FMUL R10, R38.reuse, R14 ;  /* 0x0000000e260a7220 */ /* 0x040fe20000400000 */
[----:B------:R-:W-:Y:S01]  /*6a20*/  F2FP.BF16.F32.PACK_AB R47, R11, R6 ;  /* 0x000000060b2f723e */ /* 0x000fe200000010ff */
[----:B------:R-:W-:Y:S01]  /*6a30*/  FMUL R15, R38, R15 ;  /* 0x0000000f260f7220 */ /* 0x000fe20000400000 */
[----:B------:R-:W-:Y:S01]  /*6a40*/  SHF.L.U32 R4, R69, 0x10, RZ ;  /* 0x0000001045047819 */ /* 0x000fe200000006ff */
[C---:B------:R-:W-:Y:S01]  /*6a50*/  FFMA R9, R41.reuse, R2, R9 ;  /* 0x0000000229097223 */ /* 0x040fe20000000009 */
[C---:B------:R-:W-:Y:S01]  /*6a60*/  SHF.L.U32 R2, R54.reuse, 0x10, RZ ;  /* 0x0000001036027819 */ /* 0x040fe200000006ff */
[C---:B------:R-:W-:Y:S01]  /*6a70*/  FFMA R10, R41.reuse, R3, R10 ;  /* 0x00000003290a7223 */ /* 0x040fe2000000000a */
[----:B------:R-:W-:Y:S01]  /*6a80*/  LOP3.LUT R3, R54, 0xffff0000, RZ, 0xc0, !PT ;  /* 0xffff000036037812 */ /* 0x000fe200078ec0ff */
[----:B------:R-:W-:Y:S01]  /*6a90*/  FFMA R15, R41, R0, R15 ;  /* 0x00000000290f7223 */ /* 0x000fe2000000000f */
[----:B------:R-:W-:Y:S01]  /*6aa0*/  SHF.L.U32 R0, R55, 0x10, RZ ;  /* 0x0000001037007819 */ /* 0x000fe200000006ff */
[C---:B------:R-:W-:Y:S01]  /*6ab0*/  FMUL R13, R38.reuse, R17 ;  /* 0x00000011260d7220 */ /* 0x040fe20000400000 */
[----:B------:R-:W-:Y:S01]  /*6ac0*/  F2FP.BF16.F32.PACK_AB R8, R9, R8 ;  /* 0x000000080908723e */ /* 0x000fe200000010ff */
[----:B------:R-:W-:Y:S01]  /*6ad0*/  FMUL R14, R38, R18 ;  /* 0x00000012260e7220 */ /* 0x000fe20000400000 */
[----:B------:R-:W-:Y:S01]  /*6ae0*/  F2FP.BF16.F32.PACK_AB R9, R15, R10 ;  /* 0x0000000a0f09723e */ /* 0x000fe200000010ff */
[----:B------:R-:W-:Y:S01]  /*6af0*/  FFMA R12, R41, R2, R12 ;  /* 0x00000002290c7223 */ /* 0x000fe2000000000c */
[----:B------:R-:W-:Y:S01]  /*6b00*/  LOP3.LUT R2, R55, 0xffff0000, RZ, 0xc0, !PT ;  /* 0xffff000037027812 */ /* 0x000fe200078ec0ff */
[----:B------:R-:W-:Y:S01]  /*6b10*/  FFMA R13, R41, R3, R13 ;  /* 0x00000003290d7223 */ /* 0x000fe2000000000d */
[----:B------:R-:W-:Y:S01]  /*6b20*/  SHF.L.U32 R3, R61, 0x10, RZ ;  /* 0x000000103d037819 */ /* 0x000fe200000006ff */
[----:B------:R-:W-:Y:S01]  /*6b30*/  FFMA R14, R41, R0, R14 ;  /* 0x00000000290e7223 */ /* 0x000fe2000000000e */
[----:B------:R-:W-:Y:S01]  /*6b40*/  SHF.L.U32 R0, R60, 0x10, RZ ;  /* 0x000000103c007819 */ /* 0x000fe200000006ff */
[----:B------:R-:W-:Y:S01]  /*6b50*/  FMUL R19, R38, R19 ;  /* 0x0000001326137220 */ /* 0x000fe20000400000 */
[----:B------:R-:W-:Y:S01]  /*6b60*/  F2FP.BF16.F32.PACK_AB R10, R13, R12 ;  /* 0x0000000c0d0a723e */ /* 0x000fe200000010ff */
[----:B------:R1:W-:Y:S01]  /*6b70*/  STS.128 [R82], R44 ;  /* 0x0000002c52007388 */ /* 0x0003e20000000c00 */
[----:B------:R-:W-:Y:S01]  /*6b80*/  LOP3.LUT R5, R71, 0xffff0000, RZ, 0xc0, !PT ;  /* 0xffff000047057812 */ /* 0x000fe200078ec0ff */
[C---:B------:R-:W-:Y:S01]  /*6b90*/  FFMA R19, R41.reuse, R2, R19 ;  /* 0x0000000229137223 */ /* 0x040fe20000000013 */
[----:B------:R-:W-:Y:S01]  /*6ba0*/  LOP3.LUT R2, R60, 0xffff0000, RZ, 0xc0, !PT ;  /* 0xffff00003c027812 */ /* 0x000fe200078ec0ff */
[----:B------:R-:W-:Y:S01]  /*6bb0*/  FFMA R16, R41, R0, R16 ;  /* 0x0000000029107223 */ /* 0x000fe20000000010 */
[----:B------:R-:W-:Y:S01]  /*6bc0*/  LOP3.LUT R0, R61, 0xffff0000, RZ, 0xc0, !PT ;  /* 0xffff00003d007812 */ /* 0x000fe200078ec0ff */
[C---:B------:R-:W-:Y:S01]  /*6bd0*/  FMUL R17, R38.reuse, R21 ;  /* 0x0000001526117220 */ /* 0x040fe20000400000 */
[----:B------:R-:W-:Y:S01]  /*6be0*/  F2FP.BF16.F32.PACK_AB R11, R19, R14 ;  /* 0x0000000e130b723e */ /* 0x000fe200000010ff */
[C---:B------:R-:W-:Y:S01]  /*6bf0*/  FMUL R18, R38.reuse, R22 ;  /* 0x0000001626127220 */ /* 0x040fe20000400000 */
[----:B------:R-:W-:Y:S01]  /*6c00*/  FMUL R23, R38, R23 ;  /* 0x0000001726177220 */ /* 0x000fe20000400000 */
[C---:B------:R-:W-:Y:S01]  /*6c10*/  FFMA R17, R41.reuse, R2, R17 ;  /* 0x0000000229117223 */ /* 0x040fe20000000011 */
[C---:B------:R-:W-:Y:S01]  /*6c20*/  SHF.L.U32 R2, R62.reuse, 0x10, RZ ;  /* 0x000000103e027819 */ /* 0x040fe200000006ff */
[----:B------:R1:W-:Y:S01]  /*6c30*/  STS.128 [R95+0x10], R8 ;  /* 0x000010085f007388 */ /* 0x0003e20000000c00 */
[----:B------:R-:W-:Y:S01]  /*6c40*/  FFMA R18, R41, R3, R18 ;  /* 0x0000000329127223 */ /* 0x000fe20000000012 */
[----:B------:R-:W-:Y:S01]  /*6c50*/  SHF.L.U32 R3, R63, 0x10, RZ ;  /* 0x000000103f037819 */ /* 0x000fe200000006ff */
[----:B------:R-:W-:Y:S01]  /*6c60*/  FFMA R23, R41, R0, R23 ;  /* 0x0000000029177223 */ /* 0x000fe20000000017 */
[----:B------:R-:W-:Y:S01]  /*6c70*/  LOP3.LUT R0, R62, 0xffff0000, RZ, 0xc0, !PT ;  /* 0xffff00003e007812 */ /* 0x000fe200078ec0ff */
[C---:B------:R-:W-:Y:S01]  /*6c80*/  FMUL R21, R38.reuse, R25 ;  /* 0x0000001926157220 */ /* 0x040fe20000400000 */
[----:B------:R-:W-:Y:S01]  /*6c90*/  F2FP.BF16.F32.PACK_AB R16, R17, R16 ;  /* 0x000000101110723e */ /* 0x000fe200000010ff */
[C---:B------:R-:W-:Y:S01]  /*6ca0*/  FMUL R22, R38.reuse, R26 ;  /* 0x0000001a26167220 */ /* 0x040fe20000400000 */
[C---:B------:R-:W-:Y:S01]  /*6cb0*/  FFMA R20, R41.reuse, R2, R20 ;  /* 0x0000000229147223 */ /* 0x040fe20000000014 */
[----:B------:R-:W-:Y:S01]  /*6cc0*/  FFMA R21, R41, R0, R21 ;  /* 0x0000000029157223 */ /* 0x000fe20000000015 */
[----:B------:R-:W-:Y:S01]  /*6cd0*/  LOP3.LUT R0, R63, 0xffff0000, RZ, 0xc0, !PT ;  /* 0xffff00003f007812 */ /* 0x000fe200078ec0ff */
[C---:B------:R-:W-:Y:S01]  /*6ce0*/  FFMA R22, R41.reuse, R3, R22 ;  /* 0x0000000329167223 */ /* 0x040fe20000000016 */
[----:B------:R-:W-:Y:S01]  /*6cf0*/  FMUL R27, R38, R27 ;  /* 0x0000001b261b7220 */ /* 0x000fe20000400000 */
[----:B------:R-:W-:Y:S01]  /*6d00*/  SHF.L.U32 R2, R68, 0x10, RZ ;  /* 0x0000001044027819 */ /* 0x000fe200000006ff */
[----:B------:R-:W-:Y:S01]  /*6d10*/  FMUL R25, R38, R29 ;  /* 0x0000001d26197220 */ /* 0x000fe20000400000 */
[----:B------:R-:W-:Y:S01]  /*6d20*/  LOP3.LUT R3, R68, 0xffff0000, RZ, 0xc0, !PT ;  /* 0xffff000044037812 */ /* 0x000fe200078ec0ff */
[C---:B------:R-:W-:Y:S01]  /*6d30*/  FMUL R26, R38.reuse, R30 ;  /* 0x0000001e261a7220 */ /* 0x040fe20000400000 */
[C---:B------:R-:W-:Y:S01]  /*6d40*/  FFMA R27, R41.reuse, R0, R27 ;  /* 0x00000000291b7223 */ /* 0x040fe2000000001b */
[----:B------:R-:W-:Y:S01]  /*6d50*/  FFMA R24, R41, R2, R24 ;  /* 0x0000000229187223 */ /* 0x000fe20000000018 */
[----:B------:R-:W-:Y:S01]  /*6d60*/  LOP3.LUT R0, R69, 0xffff0000, RZ, 0xc0, !PT ;  /* 0xffff000045007812 */ /* 0x000fe200078ec0ff */
[C---:B------:R-:W-:Y:S01]  /*6d70*/  FFMA R25, R41.reuse, R3, R25 ;  /* 0x0000000329197223 */ /* 0x040fe20000000019 */
[----:B------:R-:W-:Y:S01]  /*6d80*/  FMUL R31, R38, R31 ;  /* 0x0000001f261f7220 */ /* 0x000fe20000400000 */
[C---:B------:R-:W-:Y:S01]  /*6d90*/  SHF.L.U32 R2, R70.reuse, 0x10, RZ ;  /* 0x0000001046027819 */ /* 0x040fe200000006ff */
[----:B------:R-:W-:Y:S01]  /*6da0*/  FFMA R26, R41, R4, R26 ;  /* 0x00000004291a7223 */ /* 0x000fe2000000001a */
[----:B------:R-:W-:Y:S01]  /*6db0*/  LOP3.LUT R3, R70, 0xffff0000, RZ, 0xc0, !PT ;  /* 0xffff000046037812 */ /* 0x000fe200078ec0ff */
[C---:B------:R-:W-:Y:S01]  /*6dc0*/  FMUL R29, R38.reuse, R33 ;  /* 0x00000021261d7220 */ /* 0x040fe20000400000 */
[----:B------:R-:W-:Y:S01]  /*6dd0*/  SHF.L.U32 R4, R71, 0x10, RZ ;  /* 0x0000001047047819 */ /* 0x000fe200000006ff */
[C---:B------:R-:W-:Y:S01]  /*6de0*/  FMUL R30, R38.reuse, R34 ;  /* 0x00000022261e7220 */ /* 0x040fe20000400000 */
[----:B------:R-:W-:Y:S01]  /*6df0*/  F2FP.BF16.F32.PACK_AB R17, R23, R18 ;  /* 0x000000121711723e */ /* 0x000fe200000010ff */
[----:B------:R-:W-:Y:S01]  /*6e00*/  FFMA R31, R41, R0, R31 ;  /* 0x00000000291f7223 */ /* 0x000fe2000000001f */
[----:B------:R-:W-:Y:S01]  /*6e10*/  FMUL R35, R38, R35 ;  /* 0x0000002326237220 */ /* 0x000fe20000400000 */
[----:B------:R-:W-:Y:S01]  /*6e20*/  F2FP.BF16.F32.PACK_AB R18, R21, R20 ;  /* 0x000000141512723e */ /* 0x000fe200000010ff */
[----:B------:R-:W-:Y:S01]  /*6e30*/  FFMA R28, R41, R2, R28 ;  /* 0x00000002291c7223 */ /* 0x000fe2000000001c */
[----:B------:R-:W-:Y:S01]  /*6e40*/  F2FP.BF16.F32.PACK_AB R19, R27, R22 ;  /* 0x000000161b13723e */ /* 0x000fe200000010ff */
[C---:B------:R-:W-:Y:S01]  /*6e50*/  FFMA R29, R41.reuse, R3, R29 ;  /* 0x00000003291d7223 */ /* 0x040fe2000000001d */
[C---:B------:R-:W-:Y:S01]  /*6e60*/  FFMA R30, R41.reuse, R4, R30 ;  /* 0x00000004291e7223 */ /* 0x040fe2000000001e */
[----:B------:R-:W-:Y:S01]  /*6e70*/  FFMA R35, R41, R5, R35 ;  /* 0x0000000529237223 */ /* 0x000fe20000000023 */
[----:B------:R-:W-:Y:S01]  /*6e80*/  F2FP.BF16.F32.PACK_AB R24, R25, R24 ;  /* 0x000000181918723e */ /* 0x000fe200000010ff */
[----:B------:R1:W-:Y:S01]  /*6e90*/  STS.128 [R94+0x20], R16 ;  /* 0x000020105e007388 */ /* 0x0003e20000000c00 */
[----:B------:R-:W-:Y:S02]  /*6ea0*/  F2FP.BF16.F32.PACK_AB R25, R31, R26 ;  /* 0x0000001a1f19723e */ /* 0x000fe400000010ff */
[----:B------:R-:W-:Y:S02]  /*6eb0*/  F2FP.BF16.F32.PACK_AB R26, R29, R28 ;  /* 0x0000001c1d1a723e */ /* 0x000fe400000010ff */
[----:B------:R-:W-:Y:S05]  /*6ec0*/  F2FP.BF16.F32.PACK_AB R27, R35, R30 ;  /* 0x0000001e231b723e */ /* 0x000fea00000010ff */
[----:B------:R1:W-:Y:S01]  /*6ed0*/  STS.128 [R102+0x30], R24 ;  /* 0x0000301866007388 */ /* 0x0003e20000000c00 */
[----:B------:R-:W-:Y:S01]  /*6ee0*/  @!PT LDS RZ, [RZ] ;  /* 0x00000000fffff984 */ /* 0x000fe20000000800 */
[----:B------:R-:W-:Y:S01]  /*6ef0*/  @!PT LDS RZ, [RZ] ;  /* 0x00000000fffff984 */ /* 0x000fe20000000800 */
[----:B------:R-:W-:Y:S01]  /*6f00*/  @!PT LDS RZ, [RZ] ;  /* 0x00000000fffff984 */ /* 0x000fe20000000800 */
[----:B------:R-:W-:Y:S01]  /*6f10*/  @!PT LDS RZ, [RZ] ;  /* 0x00000000fffff984 */ /* 0x000fe20000000800 */
[----:B------:R3:W-:Y:S07]  /*6f20*/  MEMBAR.ALL.CTA ;  /* 0x0000000000007992 */ /* 0x0007ee0000008000 */
[----:B---3--:R-:W3:Y:S02]  /*6f30*/  FENCE.VIEW.ASYNC.S ;  /* 0x00000000000073c6 */ /* 0x008ee40000000000 */
[----:B---3--:R-:W-:Y:S06]  /*6f40*/  BAR.SYNC.DEFER_BLOCKING 0x1, 0x80 ;  /* 0x0042000000007b1d */ /* 0x008fec0000010000 */
[----:B------:R-:W-:Y:S05]  /*6f50*/  @P0 BRA `(.L_x_93) ;  /* 0x0000000000340947 */ /* 0x000fea0003800000 */
[----:B------:R-:W3:Y:S01]  /*6f60*/  LDCU.64 UR6, c[0x0][0x348] ;  /* 0x00006900ff0677ac */ /* 0x000ee20008000a00 */
[----:B------:R-:W-:Y:S02]  /*6f70*/  R2UR UR42, R99 ;  /* 0x00000000632a72ca */ /* 0x000fe400000e0000 */
[----:B------:R-:W-:Y:S01]  /*6f80*/  R2UR UR43, R98 ;  /* 0x00000000622b72ca */ /* 0x000fe200000e0000 */
[----:B------:R-:W-:Y:S01]  /*6f90*/  UIADD3 UR4, UPT, UPT, UR49, 0x200, URZ ;  /* 0x0000020031047890 */ /* 0x000fe2000fffe0ff */
[----:B------:R-:W-:Y:S02]  /*6fa0*/  R2UR UR44, R96 ;  /* 0x00000000602c72ca */ /* 0x000fe400000e0000 */
[----:B------:R-:W-:Y:S03]  /*6fb0*/  R2UR UR45, R97 ;  /* 0x00000000612d72ca */ /* 0x000fe600000e0000 */
[----:B------:R-:W-:Y:S05]  /*6fc0*/  IMAD.U32 R76, RZ, RZ, UR4 ;  /* 0x00000004ff4c7e24 */ /* 0x000fea000f8e00ff */
[----:B------:R-:W-:Y:S01]  /*6fd0*/  R2UR UR40, R76 ;  /* 0x000000004c2872ca */ /* 0x000fe200000e0000 */
[----:B---3--:R-:W-:Y:S04]  /*6fe0*/  UIADD3 UR4, UP0, UPT, UR6, 0x780, URZ ;  /* 0x0000078006047890 */ /* 0x008fe8000ff1e0ff */
[----:B------:R-:W-:Y:S09]  /*6ff0*/  UIADD3.X UR5, UPT, UPT, URZ, UR7, URZ, UP0, !UPT ;  /* 0x00000007ff057290 */ /* 0x000ff200087fe4ff */
[----:B------:R3:W-:Y:S01]  /*7000*/  UTMASTG.5D.IM2COL [UR40], [UR4] ;  /* 0x00000028040073b5 */ /* 0x0007e20008060000 */
[----:B------:R0:W-:Y:S01]  /*7010*/  UTMACMDFLUSH ;  /* 0x00000000000079b7 */ /* 0x0001e20000000000 */
[----:B---3--:R-:W-:Y:S04]  /*7020*/  DEPBAR.LE SB0, 0x1 ;  /* 0x000080400000791a */ /* 0x008fe80000000000 */
.L_x_93:
[----:B------:R-:W-:Y:S05]  /*7030*/  BSYNC.RECONVERGENT B0 ;  /* 0x0000000000007941 */ /* 0x000fea0003800200 */
.L_x_92:
[----:B------:R-:W-:Y:S01]  /*7040*/  BAR.SYNC.DEFER_BLOCKING 0x1, 0x80 ;  /* 0x0042000000007b1d */ /* 0x000fe20000010000 */
[----:B------:R-:W-:Y:S01]  /*7050*/  ISETP.NE.AND P1, PT, R101, RZ, PT ;  /* 0x000000ff6500720c */ /* 0x000fe20003f25270 */
[----:B------:R-:W-:Y:S01]  /*7060*/  UISETP.NE.AND UP0, UPT, UR53, URZ, UPT ;  /* 0x000000ff3500728c */ /* 0x000fe2000bf05270 */
[----:B------:R-:W-:Y:S11]  /*7070*/  LEA R2, R57, UR49, 0x3 ;  /* 0x0000003139027c11 */ /* 0x000ff6000f8e18ff */
[----:B------:R-:W-:Y:S01]  /*7080*/  @P1 SHF.L.U32 R4, R81, 0x1f, RZ ;  /* 0x0000001f51041819 */ /* 0x000fe200000006ff */
[----:B------:R-:W-:Y:S06]  /*7090*/  BRA.U !UP0, `(.L_x_94) ;  /* 0x0000000108247547 */ /* 0x000fec000b800000 */
[----:B------:R-:W3:Y:S01]  /*70a0*/  S2R R0, SR_CgaCtaId ;  /* 0x0000000000007919 */ /* 0x000ee20000008800 */
[----:B------:R-:W-:Y:S01]  /*70b0*/  IMAD.U32 R3, RZ, RZ, UR50 ;  /* 0x00000032ff037e24 */ /* 0x000fe2000f8e00ff */
[----:B------:R-:W-:Y:S04]  /*70c0*/  UIADD3 UR4, UPT, UPT, UR50, 0x1, URZ ;  /* 0x0000000132047890 */ /* 0x000fe8000fffe0ff */
[----:B------:R-:W-:Y:S01]  /*70d0*/  @P1 LEA R3, R3, UR49, 0x3 ;  /* 0x0000003103031c11 */ /* 0x000fe2000f8e18ff */
[----:B------:R-:W-:Y:S04]  /*70e0*/  UISETP.NE.AND UP0, UPT, UR4, 0x4, UPT ;  /* 0x000000040400788c */ /* 0x000fe8000bf05270 */
[----:B------:R-:W-:Y:S01]  /*70f0*/  @P1 VIADD R3, R3, 0x80 ;  /* 0x0000008003031836 */ /* 0x000fe20000000000 */
[----:B------:R-:W-:Y:S04]  /*7100*/  USEL UR50, UR4, URZ, UP0 ;  /* 0x000000ff04327287 */ /* 0x000fe80008000000 */
[----:B---3--:R-:W-:Y:S04]  /*7110*/  @P1 PRMT R0, R0, 0x654, R3 ;  /* 0x0000065400001816 */ /* 0x008fe80000000003 */
[----:B------:R3:W-:Y:S04]  /*7120*/  @P1 SYNCS.ARRIVE.TRANS64.RED.A1T0 RZ, [R0+URZ], RZ ;  /* 0x000000ff00ff19a7 */ /* 0x0007e800081004ff */
.L_x_94:
[----:B------:R-:W4:Y:S01]  /*7130*/  @P1 SYNCS.PHASECHK.TRANS64.TRYWAIT P0, [R2+URZ+0x60], R4 ;  /* 0x00006004020015a7 */ /* 0x000f2200080011ff */
[----:B------:R-:W-:Y:S01]  /*7140*/  BSSY B1, `(.L_x_95) ;  /* 0x0000016000017945 */ /* 0x000fe20003800000 */
[----:B----4-:R-:W-:Y:S03]  /*7150*/  @P1 SEL R58, RZ, 0x1, !P0 ;  /* 0x00000001ff3a1807 */ /* 0x010fe60004000000 */
[----:B------:R-:W-:Y:S05]  /*7160*/  @!P1 BRA `(.L_x_96) ;  /* 0x00000000004c9947 */ /* 0x000fea0003800000 */
[----:B------:R-:W-:Y:S01]  /*7170*/  ISETP.NE.AND P0, PT, R58, RZ, PT ;  /* 0x000000ff3a00720c */ /* 0x000fe20003f05270 */
[----:B------:R-:W-:Y:S01]  /*7180*/  BSSY B0, `(.L_x_97) ;  /* 0x000000b000007945 */ /* 0x000fe20003800000 */
[----:B------:R-:W-:Y:S11]  /*7190*/  ISETP.NE.AND P1, PT, R59, RZ, PT ;  /* 0x000000ff3b00720c */ /* 0x000ff60003f25270 */
[----:B------:R-:W-:Y:S02]  /*71a0*/  @!UPT UIADD3 URZ, UPT, UPT, URZ, URZ, URZ ;  /* 0x000000fffffff290 */ /* 0x000fe4000fffe0ff */
[C---:B------:R-:W-:Y:S01]  /*71b0*/  @P1 IMAD R6, R57.reuse, 0x2000, R82 ;  /* 0x0000200039061824 */ /* 0x040fe200078e0252 */
[C---:B------:R-:W-:Y:S01]  /*71c0*/  @P1 LEA R4, R57.reuse, R94, 0xd ;  /* 0x0000005e39041211 */ /* 0x040fe200078e68ff */
[C---:B------:R-:W-:Y:S02]  /*71d0*/  @P1 IMAD R5, R57.reuse, 0x2000, R95 ;  /* 0x0000200039051824 */ /* 0x040fe400078e025f */
[----:B------:R-:W-:Y:S01]  /*71e0*/  @P1 IMAD R3, R57, 0x2000, R102 ;  /* 0x0000200039031824 */ /* 0x000fe200078e0266 */
[----:B------:R-:W-:Y:S06]  /*71f0*/  @P0 BRA `(.L_x_98) ;  /* 0x00000000000c0947 */ /* 0x000fec0003800000 */
[----:B---3--:R-:W-:Y:S04]  /*7200*/  SHF.L.U32 R0, R81, 0x1f, RZ ;  /* 0x0000001f51007819 */ /* 0x008fe800000006ff */
[----:B------:R-:W3:Y:S02]  /*7210*/  SYNCS.PHASECHK.TRANS64.TRYWAIT P0, [R2+URZ+0x60], R0 ;  /* 0x00006000020075a7 */ /* 0x000ee400080011ff */
[----:B---3--:R-:W-:Y:S05]  /*7220*/  @!P0 BRA `(.L_x_99) ;  /* 0x00000030005c8947 */ /* 0x008fea0003800000 */
.L_x_98:
[----:B------:R-:W-:Y:S05]  /*7230*/  BSYNC B0 ;  /* 0x0000000000007941 */ /* 0x000fea0003800000 */
.L_x_97:
[----:B------:R-:W-:Y:S02]  /*7240*/  ISETP.NE.AND P0, PT, R59, RZ, PT ;  /* 0x000000ff3b00720c */ /* 0x000fe40003f05270 */
[----:B------:R-:W-:Y:S11]  /*7250*/  IADD3 R57, PT, PT, R57, 0x1, RZ ;  /* 0x0000000139397810 */ /* 0x000ff60007ffe0ff */
[----:B------:R4:W1:Y:S04]  /*7260*/  @P0 LDS.128 R48, [R6] ;  /* 0x0000000006300984 */ /* 0x0008680000000c00 */
[----:B------:R4:W1:Y:S04]  /*7270*/  @P0 LDS.128 R52, [R5+0x10] ;  /* 0x0000100005340984 */ /* 0x0008680000000c00 */
[----:B------:R4:W1:Y:S04]  /*7280*/  @P0 LDS.128 R60, [R4+0x20] ;  /* 0x00002000043c0984 */ /* 0x0008680000000c00 */
[----:B------:R4:W1:Y:S02]  /*7290*/  @P0 LDS.128 R68, [R3+0x30] ;  /* 0x0000300003440984 */ /* 0x0008640000000c00 */
.L_x_96:
[----:B------:R-:W-:Y:S05]  /*72a0*/  BSYNC B1 ;  /* 0x0000000000017941 */ /* 0x000fea0003800000 */
.L_x_95:
[----:B---3--:R-:W-:Y:S05]  /*72b0*/  VIADD R0, R39, 0x20 ;  /* 0x0000002027007836 */ /* 0x008fea0000000000 */
[----:B------:R-:W-:Y:S04]  /*72c0*/  SHF.R.U32.HI R0, RZ, 0x15, R0 ;  /* 0x00000015ff007819 */ /* 0x000fe80000011600 */
[----:B------:R-:W-:Y:S11]  /*72d0*/  LOP3.LUT P0, RZ, R0, 0x3, R86, 0x48, !PT ;  /* 0x0000000300ff7812 */ /* 0x000ff60007804856 */
[----:B------:R-:W-:Y:S02]  /*72e0*/  @!UPT UIADD3 URZ, UPT, UPT, URZ, URZ, URZ ;  /* 0x000000fffffff290 */ /* 0x000fe4000fffe0ff */
[----:B------:R-:W-:Y:S05]  /*72f0*/  @!P0 BRA `(.L_x_100) ;  /* 0x0000000000408947 */ /* 0x000fea0003800000 */
[----:B------:R-:W3:Y:S01]  /*7300*/  LDCU.64 UR8, c[0x4][0x70] ;  /* 0x01000e00ff0877ac */ /* 0x000ee20008000a00 */
[----:B----4-:R-:W-:Y:S01]  /*7310*/  MOV R3, 0x0 ;  /* 0x0000000000037802 */ /* 0x010fe20000000f00 */
[----:B------:R-:W-:Y:S02]  /*7320*/  HFMA2 R12, -RZ, RZ, 0, 5.9604644775390625e-08 ;  /* 0x00000001ff0c7431 */ /* 0x000fe400000001ff */
[----:B-1----:R-:W-:Y:S02]  /*7330*/  IMAD.MOV.U32 R8, RZ, RZ, 0x192 ;  /* 0x00000192ff087424 */ /* 0x002fe400078e00ff */
[----:B------:R-:W-:Y:S01]  /*7340*/  IMAD.MOV.U32 R13, RZ, RZ, RZ ;  /* 0x000000ffff0d7224 */ /* 0x000fe200078e00ff */
[----:B------:R-:W1:Y:S01]  /*7350*/  LDCU.64 UR6, c[0x4][0x78] ;  /* 0x01000f00ff0677ac */ /* 0x000e620008000a00 */
[----:B------:R-:W4:Y:S01]  /*7360*/  LDC.64 R2, c[0x4][R3] ;  /* 0x0100000003027b82 */ /* 0x000f220000000a00 */
[----:B------:R-:W5:Y:S01]  /*7370*/  LDCU.64 UR4, c[0x4][0x10] ;  /* 0x01000200ff0477ac */ /* 0x000f620008000a00 */
[----:B---3--:R-:W-:Y:S01]  /*7380*/  MOV R5, UR9 ;  /* 0x0000000900057c02 */ /* 0x008fe20008000f00 */
[----:B------:R-:W-:Y:S01]  /*7390*/  IMAD.U32 R4, RZ, RZ, UR8 ;  /* 0x00000008ff047e24 */ /* 0x000fe2000f8e00ff */
[----:B-1----:R-:W-:Y:S01]  /*73a0*/  MOV R7, UR7 ;  /* 0x0000000700077c02 */ /* 0x002fe20008000f00 */
[----:B------:R-:W-:Y:S01]  /*73b0*/  IMAD.U32 R6, RZ, RZ, UR6 ;  /* 0x00000006ff067e24 */ /* 0x000fe2000f8e00ff */
[----:B-----5:R-:W-:Y:S01]  /*73c0*/  MOV R11, UR5 ;  /* 0x00000005000b7c02 */ /* 0x020fe20008000f00 */
[----:B------:R-:W-:Y:S02]  /*73d0*/  IMAD.U32 R10, RZ, RZ, UR4 ;  /* 0x00000004ff0a7e24 */ /* 0x000fe4000f8e00ff */
[----:B------:R-:W-:Y:S07]  /*73e0*/  LEPC R20, `(.L_x_100) ;  /* 0x000000001014794e */ /* 0x000fee0000000000 */
[----:B--2-4-:R-:W-:Y:S05]  /*73f0*/  CALL.ABS.NOINC R2 ;  /* 0x0000000002007343 */ /* 0x014fea0003c00000 */
.L_x_100:
[----:B-1--4-:R-:W-:Y:S01]  /*7400*/  SHF.L.U32 R3, R48, 0x10, RZ ;  /* 0x0000001030037819 */ /* 0x012fe200000006ff */
[----:B------:R-:W-:Y:S05]  /*7410*/  WARPSYNC.ALL ;  /* 0x0000000000007948 */ /* 0x000fea0003800000 */
[----:B------:R-:W-:Y:S01]  /*7420*/  R2UR UR4, R39 ;  /* 0x00000000270472ca */ /* 0x000fe200000e0000 */
[----:B------:R-:W1:Y:S01]  /*7430*/  S2R R103, SR_CgaCtaId ;  /* 0x0000000000677919 */ /* 0x000e620000008800 */
[C---:B------:R-:W-:Y:S01]  /*7440*/  SHF.L.U32 R40, R50.reuse, 0x10, RZ ;  /* 0x0000001032287819 */ /* 0x040fe200000006ff */
[----:B------:R-:W-:Y:S01]  /*7450*/  BSSY.RECONVERGENT B0, `(.L_x_101) ;  /* 0x0000090000007945 */ /* 0x000fe20003800200 */
[----:B------:R-:W-:Y:S02]  /*7460*/  LOP3.LUT R42, R50, 0xffff0000, RZ, 0xc0, !PT ;  /* 0xffff0000322a7812 */ /* 0x000fe400078ec0ff */
[C---:B------:R-:W-:Y:S02]  /*7470*/  SHF.L.U32 R43, R51.reuse, 0x10, RZ ;  /* 0x00000010332b7819 */ /* 0x040fe400000006ff */
[----:B------:R-:W-:Y:S02]  /*7480*/  LOP3.LUT R44, R51, 0xffff0000, RZ, 0xc0, !PT ;  /* 0xffff0000332c7812 */ /* 0x000fe400078ec0ff */
[----:B------:R-:W-:Y:S02]  /*7490*/  ISETP.NE.AND P6, PT, R101, RZ, PT ;  /* 0x000000ff6500720c */ /* 0x000fe40003fc5270 */
[----:B------:R-:W-:Y:S01]  /*74a0*/  ISETP.NE.AND P0, PT, R84, RZ, PT ;  /* 0x000000ff5400720c */ /* 0x000fe20003f05270 */
[----:B------:R-:W3:Y:S02]  /*74b0*/  LDTM.x32 R4, tmem[UR4+0x20] ;  /* 0x00002004000479ee */ /* 0x000ee400082c0000 */
[----:B---3--:R-:W-:Y:S01]  /*74c0*/  FMUL R0, R38, R4 ;  /* 0x0000000426007220 */ /* 0x008fe20000400000 */
[----:B------:R-:W-:Y:S01]  /*74d0*/  LOP3.LUT R4, R48, 0xffff0000, RZ, 0xc0, !PT ;  /* 0xffff000030047812 */ /* 0x000fe200078ec0ff */
[C---:B------:R-:W-:Y:S01]  /*74e0*/  FMUL R2, R38.reuse, R5 ;  /* 0x0000000526027220 */ /* 0x040fe20000400000 */
[----:B------:R-:W-:Y:S01]  /*74f0*/  SHF.L.U32 R5, R49, 0x10, RZ ;  /* 0x0000001031057819 */ /* 0x000fe200000006ff */
[C---:B------:R-:W-:Y:S01]  /*7500*/  FFMA R0, R41.reuse, R3, R0 ;  /* 0x0000000329007223 */ /* 0x040fe20000000000 */
[C---:B------:R-:W-:Y:S01]  /*7510*/  FMUL R3, R38.reuse, R6 ;  /* 0x0000000626037220 */ /* 0x040fe20000400000 */
[----:B------:R-:W-:Y:S01]  /*7520*/  FFMA R2, R41, R4, R2 ;  /* 0x0000000429027223 */ /* 0x000fe20000000002 */
[----:B------:R-:W-:Y:S01]  /*7530*/  LOP3.LUT R4, R49, 0xffff0000, RZ, 0xc0, !PT ;  /* 0xffff000031047812 */ /* 0x000fe200078ec0ff */
[C---:B------:R-:W-:Y:S01]  /*7540*/  FMUL R7, R38.reuse, R7 ;  /* 0x0000000726077220 */ /* 0x040fe20000400000 */
[C---:B------:R-:W-:Y:S01]  /*7550*/  FFMA R3, R41.reuse, R5, R3 ;  /* 0x0000000529037223 */ /* 0x040fe20000000003 */
[C---:B------:R-:W-:Y:S01]  /*7560*/  FMUL R5, R38.reuse, R9 ;  /* 0x0000000926057220 */ /* 0x040fe20000400000 */
[C---:B------:R-:W-:Y:S01]  /*7570*/  FMUL R6, R38.reuse, R10 ;  /* 0x0000000a26067220 */ /* 0x040fe20000400000 */
[----:B------:R-:W-:Y:S01]  /*7580*/  FFMA R7, R41, R4, R7 ;  /* 0x0000000429077223 */ /* 0x000fe20000000007 */
[C---:B------:R-:W-:Y:S01]  /*7590*/  FMUL R4, R38.reuse, R8 ;  /* 0x0000000826047220 */ /* 0x040fe20000400000 */
[C---:B------:R-:W-:Y:S01]  /*75a0*/  FMUL R11, R38.reuse, R11 ;  /* 0x0000000b260b7220 */ /* 0x040fe20000400000 */
[C---:B------:R-:W-:Y:S01]  /*75b0*/  FMUL R8, R38.reuse, R19 ;  /* 0x0000001326087220 */ /* 0x040fe20000400000 */
[----:B------:R-:W-:Y:S01]  /*75c0*/  FMUL R19, R38, R30 ;  /* 0x0000001e26137220 */ /* 0x000fe20000400000 */
[----:B------:R-:W-:Y:S01]  /*75d0*/  F2FP.BF16.F32.PACK_AB R45, R7, R3 ;  /* 0x00000003072d723e */ /* 0x000fe200000010ff */
[C---:B------:R-:W-:Y:S01]  /*75e0*/  FFMA R4, R41.reuse, R40, R4 ;  /* 0x0000002829047223 */ /* 0x040fe20000000004 */
[----:B------:R-:W-:Y:S01]  /*75f0*/  SHF.L.U32 R40, R52, 0x10, RZ ;  /* 0x0000001034287819 */ /* 0x000fe200000006ff */
[C---:B------:R-:W-:Y:S01]  /*7600*/  FFMA R5, R41.reuse, R42, R5 ;  /* 0x0000002a29057223 */ /* 0x040fe20000000005 */
[C---:B------:R-:W-:Y:S01]  /*7610*/  FFMA R6, R41.reuse, R43, R6 ;  /* 0x0000002b29067223 */ /* 0x040fe20000000006 */
[----:B------:R-:W-:Y:S01]  /*7620*/  FFMA R11, R41, R44, R11 ;  /* 0x0000002c290b7223 */ /* 0x000fe2000000000b */
[----:B------:R-:W-:Y:S01]  /*7630*/  F2FP.BF16.F32.PACK_AB R44, R2, R0 ;  /* 0x00000000022c723e */ /* 0x000fe200000010ff */
[C---:B------:R-:W-:Y:S01]  /*7640*/  FMUL R3, R38.reuse, R14 ;  /* 0x0000000e26037220 */ /* 0x040fe20000400000 */
[----:B------:R-:W-:Y:S01]  /*7650*/  F2FP.BF16.F32.PACK_AB R46, R5, R4 ;  /* 0x00000004052e723e */ /* 0x000fe200000010ff */
[----:B------:R-:W-:Y:S01]  /*7660*/  FMUL R14, R38, R25 ;  /* 0x00000019260e7220 */ /* 0x000fe20000400000 */
[----:B------:R-:W-:Y:S01]  /*7670*/  LOP3.LUT R25, R52, 0xffff0000, RZ, 0xc0, !PT ;  /* 0xffff000034197812 */ /* 0x000fe200078ec0ff */
[C---:B------:R-:W-:Y:S01]  /*7680*/  FMUL R0, R38.reuse, R12 ;  /* 0x0000000c26007220 */ /* 0x040fe20000400000 */
[----:B------:R-:W-:Y:S01]  /*7690*/  F2FP.BF16.F32.PACK_AB R47, R11, R6 ;  /* 0x000000060b2f723e */ /* 0x000fe200000010ff */
[C---:B------:R-:W-:Y:S01]  /*76a0*/  FMUL R2, R38.reuse, R13 ;  /* 0x0000000d26027220 */ /* 0x040fe20000400000 */
[C---:B------:R-:W-:Y:S01]  /*76b0*/  FMUL R4, R38.reuse, R15 ;  /* 0x0000000f26047220 */ /* 0x040fe20000400000 */
[----:B------:R-:W-:Y:S01]  /*76c0*/  FMUL R15, R38, R26 ;  /* 0x0000001a260f7220 */ /* 0x000fe20000400000 */
[----:B------:R-:W-:Y:S01]  /*76d0*/  SHF.L.U32 R26, R53, 0x10, RZ ;  /* 0x00000010351a7819 */ /* 0x000fe200000006ff */
[C---:B------:R-:W-:Y:S01]  /*76e0*/  FFMA R0, R41.reuse, R40, R0 ;  /* 0x0000002829007223 */ /* 0x040fe20000000000 */
[----:B------:R-:W-:Y:S01]  /*76f0*/  FFMA R2, R41, R25, R2 ;  /* 0x0000001929027223 */ /* 0x000fe20000000002 */
[----:B------:R-:W-:Y:S01]  /*7700*/  SHF.L.U32 R25, R54, 0x10, RZ ;  /* 0x0000001036197819 */ /* 0x000fe200000006ff */
[C---:B------:R-:W-:Y:S01]  /*7710*/  FMUL R5, R38.reuse, R16 ;  /* 0x0000001026057220 */ /* 0x040fe20000400000 */
[C---:B------:R-:W-:Y:S01]  /*7720*/  FMUL R16, R38.reuse, R27 ;  /* 0x0000001b26107220 */ /* 0x040fe20000400000 */
[----:B------:R-:W-:Y:S01]  /*7730*/  LOP3.LUT R27, R53, 0xffff0000, RZ, 0xc0, !PT ;  /* 0xffff0000351b7812 */ /* 0x000fe200078ec0ff */
[C---:B------:R-:W-:Y:S01]  /*7740*/  FMUL R6, R38.reuse, R17 ;  /* 0x0000001126067220 */ /* 0x040fe20000400000 */
[----:B------:R-:W-:Y:S01]  /*7750*/  FMUL R17, R38, R28 ;  /* 0x0000001c26117220 */ /* 0x000fe20000400000 */
[----:B------:R-:W-:Y:S01]  /*7760*/  F2FP.BF16.F32.PACK_AB R28, R2, R0 ;  /* 0x00000000021c723e */ /* 0x000fe200000010ff */
[----:B------:R-:W-:Y:S01]  /*7770*/  FFMA R3, R41, R26, R3 ;  /* 0x0000001a29037223 */ /* 0x000fe20000000003 */
[----:B------:R-:W-:Y:S01]  /*7780*/  LOP3.LUT R26, R54, 0xffff0000, RZ, 0xc0, !PT ;  /* 0xffff0000361a7812 */ /* 0x000fe200078ec0ff */
[----:B------:R-:W-:Y:S01]  /*7790*/  STS.128 [R82+0x2000], R44 ;  /* 0x0020002c52007388 */ /* 0x000fe20000000c00 */
[----:B------:R-:W-:Y:S01]  /*77a0*/  SHF.L.U32 R0, R55, 0x10, RZ ;  /* 0x0000001037007819 */ /* 0x000fe200000006ff */
[----:B------:R-:W-:Y:S01]  /*77b0*/  FFMA R4, R41, R27, R4 ;  /* 0x0000001b29047223 */ /* 0x000fe20000000004 */
[----:B------:R-:W-:Y:S01]  /*77c0*/  LOP3.LUT R2, R55, 0xffff0000, RZ, 0xc0, !PT ;  /* 0xffff000037027812 */ /* 0x000fe200078ec0ff */
[C---:B------:R-:W-:Y:S01]  /*77d0*/  FMUL R7, R38.reuse, R18 ;  /* 0x0000001226077220 */ /* 0x040fe20000400000 */
[C---:B------:R-:W-:Y:S01]  /*77e0*/  FFMA R5, R41.reuse, R25, R5 ;  /* 0x0000001929057223 */ /* 0x040fe20000000005 */
[C---:B------:R-:W-:Y:S01]  /*77f0*/  FFMA R6, R41.reuse, R26, R6 ;  /* 0x0000001a29067223 */ /* 0x040fe20000000006 */
[----:B------:R-:W-:Y:S01]  /*7800*/  FMUL R18, R38, R29 ;  /* 0x0000001d26127220 */ /* 0x000fe20000400000 */
[----:B------:R-:W-:Y:S01]  /*7810*/  F2FP.BF16.F32.PACK_AB R29, R4, R3 ;  /* 0x00000003041d723e */ /* 0x000fe200000010ff */
[C---:B------:R-:W-:Y:S01]  /*7820*/  FFMA R7, R41.reuse, R0, R7 ;  /* 0x0000000029077223 */ /* 0x040fe20000000007 */
[C---:B------:R-:W-:Y:S01]  /*7830*/  SHF.L.U32 R0, R60.reuse, 0x10, RZ ;  /* 0x000000103c007819 */ /* 0x040fe200000006ff */
[----:B------:R-:W-:Y:S01]  /*7840*/  FFMA R8, R41, R2, R8 ;  /* 0x0000000229087223 */ /* 0x000fe20000000008 */
[----:B------:R-:W-:Y:S01]  /*7850*/  LOP3.LUT R3, R60, 0xffff0000, RZ, 0xc0, !PT ;  /* 0xffff00003c037812 */ /* 0x000fe200078ec0ff */
[C---:B------:R-:W-:Y:S01]  /*7860*/  FMUL R9, R38.reuse, R20 ;  /* 0x0000001426097220 */ /* 0x040fe20000400000 */
[----:B------:R-:W-:Y:S01]  /*7870*/  SHF.L.U32 R2, R61, 0x10, RZ ;  /* 0x000000103d027819 */ /* 0x000fe200000006ff */
[----:B------:R-:W-:Y:S01]  /*7880*/  FMUL R10, R38, R21 ;  /* 0x00000015260a7220 */ /* 0x000fe20000400000 */
[----:B------:R-:W-:Y:S01]  /*7890*/  F2FP.BF16.F32.PACK_AB R30, R6, R5 ;  /* 0x00000005061e723e */ /* 0x000fe200000010ff */
[----:B------:R-:W-:Y:S01]  /*78a0*/  FMUL R11, R38, R22 ;  /* 0x00000016260b7220 */ /* 0x000fe20000400000 */
[----:B------:R-:W-:Y:S01]  /*78b0*/  SHF.L.U32 R4, R71, 0x10, RZ ;  /* 0x0000001047047819 */ /* 0x000fe200000006ff */
[----:B------:R-:W-:Y:S01]  /*78c0*/  FFMA R9, R41, R0, R9 ;  /* 0x0000000029097223 */ /* 0x000fe20000000009 */
[----:B------:R-:W-:Y:S01]  /*78d0*/  LOP3.LUT R0, R61, 0xffff0000, RZ, 0xc0, !PT ;  /* 0xffff00003d007812 */ /* 0x000fe200078ec0ff */
[----:B------:R-:W-:Y:S01]  /*78e0*/  FFMA R10, R41, R3, R10 ;  /* 0x00000003290a7223 */ /* 0x000fe2000000000a */
[----:B------:R-:W-:Y:S01]  /*78f0*/  SHF.L.U32 R3, R63, 0x10, RZ ;  /* 0x000000103f037819 */ /* 0x000fe200000006ff */
[----:B------:R-:W-:Y:S01]  /*7900*/  FFMA R11, R41, R2, R11 ;  /* 0x00000002290b7223 */ /* 0x000fe2000000000b */
[----:B------:R-:W-:Y:S01]  /*7910*/  SHF.L.U32 R2, R62, 0x10, RZ ;  /* 0x000000103e027819 */ /* 0x000fe200000006ff */
[C---:B------:R-:W-:Y:S01]  /*7920*/  FMUL R12, R38.reuse, R23 ;  /* 0x00000017260c7220 */ /* 0x040fe20000400000 */
[----:B------:R-:W-:Y:S01]  /*7930*/  LOP3.LUT R5, R71, 0xffff0000, RZ, 0xc0, !PT ;  /* 0xffff000047057812 */ /* 0x000fe200078ec0ff */
[C---:B------:R-:W-:Y:S01]  /*7940*/  FMUL R13, R38.reuse, R24 ;  /* 0x00000018260d7220 */ /* 0x040fe20000400000 */
[----:B------:R-:W-:Y:S01]  /*7950*/  FMUL R20, R38, R31 ;  /* 0x0000001f26147220 */ /* 0x000fe20000400000 */
[----:B------:R-:W-:Y:S01]  /*7960*/  F2FP.BF16.F32.PACK_AB R31, R8, R7 ;  /* 0x00000007081f723e */ /* 0x000fe200000010ff */
[C---:B------:R-:W-:Y:S01]  /*7970*/  FFMA R12, R41.reuse, R0, R12 ;  /* 0x00000000290c7223 */ /* 0x040fe2000000000c */
[----:B------:R-:W-:Y:S01]  /*7980*/  LOP3.LUT R0, R62, 0xffff0000, RZ, 0xc0, !PT ;  /* 0xffff00003e007812 */ /* 0x000fe200078ec0ff */
[----:B------:R-:W-:Y:S01]  /*7990*/  FFMA R13, R41, R2, R13 ;  /* 0x00000002290d7223 */ /* 0x000fe2000000000d */
[----:B------:R-:W-:Y:S01]  /*79a0*/  LOP3.LUT R2, R63, 0xffff0000, RZ, 0xc0, !PT ;  /* 0xffff00003f027812 */ /* 0x000fe200078ec0ff */
[----:B------:R-:W-:Y:S01]  /*79b0*/  FMUL R21, R38, R32 ;  /* 0x0000002026157220 */ /* 0x000fe20000400000 */
[----:B------:R-:W-:Y:S01]  /*79c0*/  F2FP.BF16.F32.PACK_AB R8, R10, R9 ;  /* 0x000000090a08723e */ /* 0x000fe200000010ff */
[C---:B------:R-:W-:Y:S01]  /*79d0*/  FFMA R14, R41.reuse, R0, R14 ;  /* 0x00000000290e7223 */ /* 0x040fe2000000000e */
[----:B------:R-:W-:Y:S01]  /*79e0*/  SHF.L.U32 R0, R68, 0x10, RZ ;  /* 0x0000001044007819 */ /* 0x000fe200000006ff */
[----:B------:R-:W-:Y:S01]  /*79f0*/  STS.128 [R95+0x2010], R28 ;  /* 0x0020101c5f007388 */ /* 0x000fe20000000c00 */
[----:B------:R-:W-:Y:S01]  /*7a00*/  F2FP.BF16.F32.PACK_AB R9, R12, R11 ;  /* 0x0000000b0c09723e */ /* 0x000fe200000010ff */
[----:B------:R-:W-:Y:S01]  /*7a10*/  FFMA R15, R41, R3, R15 ;  /* 0x00000003290f7223 */ /* 0x000fe2000000000f */
[----:B------:R-:W-:Y:S01]  /*7a20*/  SHF.L.U32 R3, R69, 0x10, RZ ;  /* 0x0000001045037819 */ /* 0x000fe200000006ff */
[C---:B------:R-:W-:Y:S01]  /*7a30*/  FFMA R16, R41.reuse, R2, R16 ;  /* 0x0000000229107223 */ /* 0x040fe20000000010 */
[----:B------:R-:W-:Y:S01]  /*7a40*/  LOP3.LUT R2, R68, 0xffff0000, RZ, 0xc0, !PT ;  /* 0xffff000044027812 */ /* 0x000fe200078ec0ff */
[----:B------:R-:W-:Y:S01]  /*7a50*/  FFMA R17, R41, R0, R17 ;  /* 0x0000000029117223 */ /* 0x000fe20000000011 */
[----:B------:R-:W-:Y:S01]  /*7a60*/  LOP3.LUT R0, R69, 0xffff0000, RZ, 0xc0, !PT ;  /* 0xffff000045007812 */ /* 0x000fe200078ec0ff */
[C---:B------:R-:W-:Y:S01]  /*7a70*/  FMUL R22, R38.reuse, R33 ;  /* 0x0000002126167220 */ /* 0x040fe20000400000 */
[----:B------:R-:W-:Y:S01]  /*7a80*/  FMUL R23, R38, R34 ;  /* 0x0000002226177220 */ /* 0x000fe20000400000 */
[C---:B------:R-:W-:Y:S01]  /*7a90*/  FFMA R18, R41.reuse, R2, R18 ;  /* 0x0000000229127223 */ /* 0x040fe20000000012 */
[C---:B------:R-:W-:Y:S01]  /*7aa0*/  FFMA R19, R41.reuse, R3, R19 ;  /* 0x0000000329137223 */ /* 0x040fe20000000013 */
[C---:B------:R-:W-:Y:S01]  /*7ab0*/  SHF.L.U32 R2, R70.reuse, 0x10, RZ ;  /* 0x0000001046027819 */ /* 0x040fe200000006ff */
[C---:B------:R-:W-:Y:S01]  /*7ac0*/  FFMA R20, R41.reuse, R0, R20 ;  /* 0x0000000029147223 */ /* 0x040fe20000000014 */
[----:B------:R-:W-:Y:S01]  /*7ad0*/  LOP3.LUT R3, R70, 0xffff0000, RZ, 0xc0, !PT ;  /* 0xffff000046037812 */ /* 0x000fe200078ec0ff */
[----:B------:R-:W-:Y:S01]  /*7ae0*/  FMUL R24, R38, R35 ;  /* 0x0000002326187220 */ /* 0x000fe20000400000 */
[----:B------:R-:W-:Y:S01]  /*7af0*/  F2FP.BF16.F32.PACK_AB R10, R14, R13 ;  /* 0x0000000d0e0a723e */ /* 0x000fe200000010ff */
[C---:B------:R-:W-:Y:S01]  /*7b00*/  FFMA R21, R41.reuse, R2, R21 ;  /* 0x0000000229157223 */ /* 0x040fe20000000015 */
[----:B------:R-:W-:Y:S01]  /*7b10*/  F2FP.BF16.F32.PACK_AB R11, R16, R15 ;  /* 0x0000000f100b723e */ /* 0x000fe200000010ff */
[C---:B------:R-:W-:Y:S01]  /*7b20*/  FFMA R22, R41.reuse, R3, R22 ;  /* 0x0000000329167223 */ /* 0x040fe20000000016 */
[C---:B------:R-:W-:Y:S01]  /*7b30*/  FFMA R23, R41.reuse, R4, R23 ;  /* 0x0000000429177223 */ /* 0x040fe20000000017 */
[----:B------:R-:W-:Y:S01]  /*7b40*/  FFMA R24, R41, R5, R24 ;  /* 0x0000000529187223 */ /* 0x000fe20000000018 */
[----:B------:R-:W-:Y:S01]  /*7b50*/  F2FP.BF16.F32.PACK_AB R4, R18, R17 ;  /* 0x000000111204723e */ /* 0x000fe200000010ff */
[----:B------:R-:W-:Y:S01]  /*7b60*/  STS.128 [R94+0x2020], R8 ;  /* 0x002020085e007388 */ /* 0x000fe20000000c00 */
[----:B------:R-:W-:Y:S02]  /*7b70*/  F2FP.BF16.F32.PACK_AB R5, R20, R19 ;  /* 0x000000131405723e */ /* 0x000fe400000010ff */
[----:B------:R-:W-:Y:S02]  /*7b80*/  F2FP.BF16.F32.PACK_AB R6, R22, R21 ;  /* 0x000000151606723e */ /* 0x000fe400000010ff */
[----:B------:R-:W-:Y:S02]  /*7b90*/  F2FP.BF16.F32.PACK_AB R7, R24, R23 ;  /* 0x000000171807723e */ /* 0x000fe400000010ff */
[----:B------:R-:W-:Y:S02]  /*7ba0*/  MOV R0, UR50 ;  /* 0x0000003200007c02 */ /* 0x000fe40008000f00 */
[----:B------:R-:W-:Y:S01]  /*7bb0*/  @P6 SHF.L.U32 R2, R81, 0x1f, RZ ;  /* 0x0000001f51026819 */ /* 0x000fe200000006ff */
[----:B------:R3:W-:Y:S01]  /*7bc0*/  STS.128 [R102+0x2030], R4 ;  /* 0x0020300466007388 */ /* 0x0007e20000000c00 */
[----:B------:R-:W-:Y:S04]  /*7bd0*/  @P6 LEA R0, R0, UR49, 0x3 ;  /* 0x0000003100006c11 */ /* 0x000fe8000f8e18ff */
[----:B------:R-:W-:Y:S01]  /*7be0*/  @P6 IADD3 R0, PT, PT, R0, 0x80, RZ ;  /* 0x0000008000006810 */ /* 0x000fe20007ffe0ff */
[----:B------:R-:W-:Y:S01]  /*7bf0*/  @!PT LDS RZ, [RZ] ;  /* 0x00000000fffff984 */ /* 0x000fe20000000800 */
[----:B------:R-:W-:Y:S01]  /*7c00*/  @!PT LDS RZ, [RZ] ;  /* 0x00000000fffff984 */ /* 0x000fe20000000800 */
[----:B------:R-:W-:Y:S01]  /*7c10*/  @!PT LDS RZ, [RZ] ;  /* 0x00000000fffff984 */ /* 0x000fe20000000800 */
[----:B------:R-:W-:Y:S01]  /*7c20*/  @!PT LDS RZ, [RZ] ;  /* 0x00000000fffff984 */ /* 0x000fe20000000800 */
[----:B------:R4:W-:Y:S06]  /*7c30*/  MEMBAR.ALL.CTA ;  /* 0x0000000000007992 */ /* 0x0009ec0000008000 */
[----:B----4-:R-:W4:Y:S01]  /*7c40*/  FENCE.VIEW.ASYNC.S ;  /* 0x00000000000073c6 */ /* 0x010f220000000000 */
[----:B-1----:R-:W-:Y:S02]  /*7c50*/  @P6 PRMT R0, R103, 0x654, R0 ;  /* 0x0000065467006816 */ /* 0x002fe40000000000 */
[----:B---3--:R-:W-:Y:S01]  /*7c60*/  LEA R6, R57, UR49, 0x3 ;  /* 0x0000003139067c11 */ /* 0x008fe2000f8e18ff */
[----:B----4-:R-:W-:Y:S06]  /*7c70*/  BAR.SYNC.DEFER_BLOCKING 0x1, 0x80 ;  /* 0x0042000000007b1d */ /* 0x010fec0000010000 */
[----:B------:R-:W-:Y:S05]  /*7c80*/  @P0 BRA `(.L_x_102) ;  /* 0x0000000000300947 */ /* 0x000fea0003800000 */
[----:B------:R-:W1:Y:S01]  /*7c90*/  LDCU.64 UR6, c[0x0][0x348] ;  /* 0x00006900ff0677ac */ /* 0x000e620008000a00 */
[----:B------:R-:W-:Y:S02]  /*7ca0*/  R2UR UR10, R99 ;  /* 0x00000000630a72ca */ /* 0x000fe400000e0000 */
[----:B------:R-:W-:Y:S01]  /*7cb0*/  R2UR UR11, R98 ;  /* 0x00000000620b72ca */ /* 0x000fe200000e0000 */
[----:B------:R-:W-:Y:S01]  /*7cc0*/  UIADD3 UR9, UPT, UPT, UR41, 0x20, URZ ;  /* 0x0000002029097890 */ /* 0x000fe2000fffe0ff */
[----:B------:R-:W-:Y:S01]  /*7cd0*/  R2UR UR12, R96 ;  /* 0x00000000600c72ca */ /* 0x000fe200000e0000 */
[----:B------:R-:W-:Y:S01]  /*7ce0*/  UIADD3 UR8, UPT, UPT, UR49, 0x2200, URZ ;  /* 0x0000220031087890 */ /* 0x000fe2000fffe0ff */
[----:B------:R-:W-:Y:S01]  /*7cf0*/  R2UR UR13, R97 ;  /* 0x00000000610d72ca */ /* 0x000fe200000e0000 */
[----:B-1----:R-:W-:Y:S04]  /*7d00*/  UIADD3 UR4, UP0, UPT, UR6, 0x780, URZ ;  /* 0x0000078006047890 */ /* 0x002fe8000ff1e0ff */
[----:B------:R-:W-:Y:S09]  /*7d10*/  UIADD3.X UR5, UPT, UPT, URZ, UR7, URZ, UP0, !UPT ;  /* 0x00000007ff057290 */ /* 0x000ff200087fe4ff */
[----:B------:R1:W-:Y:S01]  /*7d20*/  UTMASTG.5D.IM2COL [UR8], [UR4] ;  /* 0x00000008040073b5 */ /* 0x0003e20008060000 */
[----:B------:R0:W-:Y:S01]  /*7d30*/  UTMACMDFLUSH ;  /* 0x00000000000079b7 */ /* 0x0001e20000000000 */
[----:B-1----:R-:W-:Y:S04]  /*7d40*/  DEPBAR.LE SB0, 0x1 ;  /* 0x000080400000791a */ /* 0x002fe80000000000 */
.L_x_102:
[----:B------:R-:W-:Y:S05]  /*7d50*/  BSYNC.RECONVERGENT B0 ;  /* 0x0000000000007941 */ /* 0x000fea0003800200 */
.L_x_101:
[----:B------:R-:W-:Y:S01]  /*7d60*/  BAR.SYNC.DEFER_BLOCKING 0x1, 0x80 ;  /* 0x0042000000007b1d */ /* 0x000fe20000010000 */
[----:B------:R-:W-:Y:S04]  /*7d70*/  UIADD3 UR4, UPT, UPT, UR50, 0x1, URZ ;  /* 0x0000000132047890 */ /* 0x000fe8000fffe0ff */
[----:B------:R-:W-:Y:S04]  /*7d80*/  UISETP.NE.AND UP0, UPT, UR4, 0x4, UPT ;  /* 0x000000040400788c */ /* 0x000fe8000bf05270 */
[----:B------:R-:W-:Y:S01]  /*7d90*/  USEL UR40, UR4, URZ, UP0 ;  /* 0x000000ff04287287 */ /* 0x000fe20008000000 */
[----:B------:R1:W-:Y:S01]  /*7da0*/  @P6 SYNCS.ARRIVE.TRANS64.RED.A1T0 RZ, [R0+URZ], RZ ;  /* 0x000000ff00ff69a7 */ /* 0x0003e200081004ff */
[----:B------:R-:W-:Y:S01]  /*7db0*/  BSSY B1, `(.L_x_103) ;  /* 0x0000017000017945 */ /* 0x000fe20003800000 */
[----:B------:R-:W3:Y:S02]  /*7dc0*/  @P6 SYNCS.PHASECHK.TRANS64.TRYWAIT P0, [R6+URZ+0x60], R2 ;  /* 0x00006002060065a7 */ /* 0x000ee400080011ff */
[----:B---3--:R-:W-:Y:S01]  /*7dd0*/  @P6 SEL R58, RZ, 0x1, !P0 ;  /* 0x00000001ff3a6807 */ /* 0x008fe20004000000 */
[----:B-1----:R-:W-:Y:S06]  /*7de0*/  @!P6 BRA `(.L_x_104) ;  /* 0x00000000004ce947 */ /* 0x002fec0003800000 */
        /* <DEDUP_REMOVED lines=9> */
[----:B------:R-:W-:Y:S04]  /*7e80*/  SHF.L.U32 R5, R81, 0x1f, RZ ;  /* 0x0000001f51057819 */ /* 0x000fe800000006ff */
[----:B------:R-:W1:Y:S02]  /*7e90*/  SYNCS.PHASECHK.TRANS64.TRYWAIT P0, [R6+URZ+0x60], R5 ;  /* 0x00006005060075a7 */ /* 0x000e6400080011ff */
[----:B-1----:R-:W-:Y:S05]  /*7ea0*/  @!P0 BRA `(.L_x_107) ;  /* 0x0000002400508947 */ /* 0x002fea0003800000 */
.L_x_106:
[----:B------:R-:W-:Y:S05]  /*7eb0*/  BSYNC B0 ;  /* 0x0000000000007941 */ /* 0x000fea0003800000 */
.L_x_105:
[----:B------:R-:W-:Y:S02]  /*7ec0*/  ISETP.NE.AND P0, PT, R59, RZ, PT ;  /* 0x000000ff3b00720c */ /* 0x000fe40003f05270 */
[----:B------:R-:W-:Y:S11]  /*7ed0*/  IADD3 R57, PT, PT, R57, 0x1, RZ ;  /* 0x0000000139397810 */ /* 0x000ff60007ffe0ff */
[----:B------:R3:W4:Y:S04]  /*7ee0*/  @P0 LDS.128 R48, [R4] ;  /* 0x0000000004300984 */ /* 0x0007280000000c00 */
[----:B------:R3:W1:Y:S04]  /*7ef0*/  @P0 LDS.128 R52, [R3+0x10] ;  /* 0x0000100003340984 */ /* 0x0006680000000c00 */
[----:B------:R3:W1:Y:S04]  /*7f00*/  @P0 LDS.128 R60, [R2+0x20] ;  /* 0x00002000023c0984 */ /* 0x0006680000000c00 */
[----:B------:R3:W1:Y:S02]  /*7f10*/  @P0 LDS.128 R68, [R0+0x30] ;  /* 0x0000300000440984 */ /* 0x0006640000000c00 */
.L_x_104:
[----:B------:R-:W-:Y:S05]  /*7f20*/  BSYNC B1 ;  /* 0x0000000000017941 */ /* 0x000fea0003800000 */
.L_x_103:
[----:B---3--:R-:W-:Y:S05]  /*7f30*/  VIADD R0, R39, 0x40 ;  /* 0x0000004027007836 */ /* 0x008fea0000000000 */
[----:B------:R-:W-:Y:S04]  /*7f40*/  SHF.R.U32.HI R0, RZ, 0x15, R0 ;  /* 0x00000015ff007819 */ /* 0x000fe80000011600 */
[----:B------:R-:W-:Y:S11]  /*7f50*/  LOP3.LUT P0, RZ, R0, 0x3, R86, 0x48, !PT ;  /* 0x0000000300ff7812 */ /* 0x000ff60007804856 */
[----:B------:R-:W-:Y:S02]  /*7f60*/  @!UPT UIADD3 URZ, UPT, UPT, URZ, URZ, URZ ;  /* 0x000000fffffff290 */ /* 0x000fe4000fffe0ff */
[----:B------:R-:W-:Y:S05]  /*7f70*/  @!P0 BRA `(.L_x_108) ;  /* 0x0000000000408947 */ /* 0x000fea0003800000 */
[----:B------:R-:W1:Y:S01]  /*7f80*/  LDCU.64 UR8, c[0x4][0x70] ;  /* 0x01000e00ff0877ac */ /* 0x000e620008000a00 */
[----:B------:R-:W-:Y:S01]  /*7f90*/  MOV R3, 0x0 ;  /* 0x0000000000037802 */ /* 0x000fe20000000f00 */
[----:B------:R-:W-:Y:S02]  /*7fa0*/  HFMA2 R12, -RZ, RZ, 0, 5.9604644775390625e-08 ;  /* 0x00000001ff0c7431 */ /* 0x000fe400000001ff */
[----:B------:R-:W-:Y:S02]  /*7fb0*/  IMAD.MOV.U32 R8, RZ, RZ, 0x192 ;  /* 0x00000192ff087424 */ /* 0x000fe400078e00ff */
[----:B------:R-:W-:Y:S01]  /*7fc0*/  IMAD.MOV.U32 R13, RZ, RZ, RZ ;  /* 0x000000ffff0d7224 */ /* 0x000fe200078e00ff */
[----:B------:R-:W3:Y:S01]  /*7fd0*/  LDCU.64 UR6, c[0x4][0x78] ;  /* 0x01000f00ff0677ac */ /* 0x000ee20008000a00 */
[----:B------:R-:W2:Y:S01]  /*7fe0*/  LDC.64 R2, c[0x4][R3] ;  /* 0x0100000003027b82 */ /* 0x000ea20000000a00 */
[----:B------:R-:W5:Y:S01]  /*7ff0*/  LDCU.64 UR4, c[0x4][0x10] ;  /* 0x01000200ff0477ac */ /* 0x000f620008000a00 */
[----:B-1----:R-:W-:Y:S01]  /*8000*/  MOV R5, UR9 ;  /* 0x0000000900057c02 */ /* 0x002fe20008000f00 */
[----:B------:R-:W-:Y:S01]  /*8010*/  IMAD.U32 R4, RZ, RZ, UR8 ;  /* 0x00000008ff047e24 */ /* 0x000fe2000f8e00ff */
[----:B---3--:R-:W-:Y:S01]  /*8020*/  MOV R7, UR7 ;  /* 0x0000000700077c02 */ /* 0x008fe20008000f00 */
[----:B------:R-:W-:Y:S01]  /*8030*/  IMAD.U32 R6, RZ, RZ, UR6 ;  /* 0x00000006ff067e24 */ /* 0x000fe2000f8e00ff */
[----:B-----5:R-:W-:Y:S01]  /*8040*/  MOV R11, UR5 ;  /* 0x00000005000b7c02 */ /* 0x020fe20008000f00 */
[----:B------:R-:W-:Y:S02]  /*8050*/  IMAD.U32 R10, RZ, RZ, UR4 ;  /* 0x00000004ff0a7e24 */ /* 0x000fe4000f8e00ff */
[----:B------:R-:W-:Y:S07]  /*8060*/  LEPC R20, `(.L_x_108) ;  /* 0x000000001014794e */ /* 0x000fee0000000000 */
[----:B--2-4-:R-:W-:Y:S05]  /*8070*/  CALL.ABS.NOINC R2 ;  /* 0x0000000002007343 */ /* 0x014fea0003c00000 */
.L_x_108:
[C---:B----4-:R-:W-:Y:S01]  /*8080*/  SHF.L.U32 R40, R48.reuse, 0x10, RZ ;  /* 0x0000001030287819 */ /* 0x050fe200000006ff */
[----:B------:R-:W-:Y:S05]  /*8090*/  WARPSYNC.ALL ;  /* 0x0000000000007948 */ /* 0x000fea0003800000 */
[----:B------:R-:W-:Y:S01]  /*80a0*/  R2UR UR4, R39 ;  /* 0x00000000270472ca */ /* 0x000fe200000e0000 */
[----:B------:R-:W-:Y:S01]  /*80b0*/  BSSY.RECONVERGENT B0, `(.L_x_109) ;  /* 0x0000091000007945 */ /* 0x000fe20003800200 */
[----:B------:R-:W-:Y:S02]  /*80c0*/  LOP3.LUT R42, R48, 0xffff0000, RZ, 0xc0, !PT ;  /* 0xffff0000302a7812 */ /* 0x000fe400078ec0ff */
[----:B------:R-:W-:Y:S02]  /*80d0*/  SHF.L.U32 R43, R49, 0x10, RZ ;  /* 0x00000010312b7819 */ /* 0x000fe400000006ff */
[----:B------:R-:W-:Y:S02]  /*80e0*/  ISETP.NE.AND P6, PT, R101, RZ, PT ;  /* 0x000000ff6500720c */ /* 0x000fe40003fc5270 */
[----:B------:R-:W-:Y:S05]  /*80f0*/  ISETP.NE.AND P0, PT, R84, RZ, PT ;  /* 0x000000ff5400720c */ /* 0x000fea0003f05270 */
[----:B-1----:R-:W1:Y:S02]  /*8100*/  LDTM.x32 R4, tmem[UR4+0x40] ;  /* 0x00004004000479ee */ /* 0x002e6400082c0000 */
[C---:B-1----:R-:W-:Y:S01]  /*8110*/  FMUL R0, R38.reuse, R4 ;  /* 0x0000000426007220 */ /* 0x042fe20000400000 */
[C---:B------:R-:W-:Y:S01]  /*8120*/  FMUL R4, R38.reuse, R8 ;  /* 0x0000000826047220 */ /* 0x040fe20000400000 */
        /* <DEDUP_REMOVED lines=14> */
[----:B------:R-:W-:Y:S01]  /*8210*/  FFMA R0, R41, R40, R0 ;  /* 0x0000002829007223 */ /* 0x000fe20000000000 */
[----:B------:R-:W-:Y:S01]  /*8220*/  SHF.L.U32 R40, R51, 0x10, RZ ;  /* 0x0000001033287819 */ /* 0x000fe200000006ff */
[C---:B------:R-:W-:Y:S01]  /*8230*/  FMUL R18, R38.reuse, R22 ;  /* 0x0000001626127220 */ /* 0x040fe20000400000 */
[C---:B------:R-:W-:Y:S01]  /*8240*/  FMUL R21, R38.reuse, R25 ;  /* 0x0000001926157220 */ /* 0x040fe20000400000 */
[C---:B------:R-:W-:Y:S01]  /*8250*/  FMUL R28, R38.reuse, R32 ;  /* 0x00000020261c7220 */ /* 0x040fe20000400000 */
[----:B------:R-:W-:Y:S01]  /*8260*/  LOP3.LUT R32, R49, 0xffff0000, RZ, 0xc0, !PT ;  /* 0xffff000031207812 */ /* 0x000fe200078ec0ff */
[----:B------:R-:W-:Y:S01]  /*8270*/  FFMA R2, R41, R42, R2 ;  /* 0x0000002a29027223 */ /* 0x000fe20000000002 */
[----:B------:R-:W-:Y:S01]  /*8280*/  LOP3.LUT R42, R51, 0xffff0000, RZ, 0xc0, !PT ;  /* 0xffff0000332a7812 */ /* 0x000fe200078ec0ff */
[C---:B------:R-:W-:Y:S01]  /*8290*/  FMUL R22, R38.reuse, R26 ;  /* 0x0000001a26167220 */ /* 0x040fe20000400000 */
[C---:B------:R-:W-:Y:S01]  /*82a0*/  FMUL R25, R38.reuse, R29 ;  /* 0x0000001d26197220 */ /* 0x040fe20000400000 */
[----:B------:R-:W-:Y:S01]  /*82b0*/  FMUL R7, R38, R7 ;  /* 0x0000000726077220 */ /* 0x000fe20000400000 */
[----:B------:R-:W-:Y:S01]  /*82c0*/  F2FP.BF16.F32.PACK_AB R44, R2, R0 ;  /* 0x00000000022c723e */ /* 0x000fe200000010ff */
[----:B------:R-:W-:Y:S01]  /*82d0*/  FMUL R26, R38, R30 ;  /* 0x0000001e261a7220 */ /* 0x000fe20000400000 */
[----:B------:R-:W-:Y:S01]  /*82e0*/  SHF.L.U32 R0, R52, 0x10, RZ ;  /* 0x0000001034007819 */ /* 0x000fe200000006ff */
[----:B------:R-:W-:Y:S01]  /*82f0*/  FMUL R29, R38, R33 ;  /* 0x00000021261d7220 */ /* 0x000fe20000400000 */
[----:B------:R-:W-:Y:S01]  /*8300*/  SHF.L.U32 R33, R50, 0x10, RZ ;  /* 0x0000001032217819 */ /* 0x000fe200000006ff */
[----:B------:R-:W-:Y:S01]  /*8310*/  FMUL R30, R38, R34 ;  /* 0x00000022261e7220 */ /* 0x000fe20000400000 */
[----:B------:R-:W-:Y:S01]  /*8320*/  LOP3.LUT R34, R50, 0xffff0000, RZ, 0xc0, !PT ;  /* 0xffff000032227812 */ /* 0x000fe200078ec0ff */
[C---:B------:R-:W-:Y:S01]  /*8330*/  FFMA R3, R41.reuse, R43, R3 ;  /* 0x0000002b29037223 */ /* 0x040fe20000000003 */
[----:B------:R-:W-:Y:S01]  /*8340*/  LOP3.LUT R2, R52, 0xffff0000, RZ, 0xc0, !PT ;  /* 0xffff000034027812 */ /* 0x000fe200078ec0ff */
[C---:B------:R-:W-:Y:S01]  /*8350*/  FFMA R7, R41.reuse, R32, R7 ;  /* 0x0000002029077223 */ /* 0x040fe20000000007 */
[C---:B------:R-:W-:Y:S01]  /*8360*/  FMUL R11, R38.reuse, R11 ;  /* 0x0000000b260b7220 */ /* 0x040fe20000400000 */
[C---:B------:R-:W-:Y:S01]  /*8370*/  FFMA R4, R41.reuse, R33, R4 ;  /* 0x0000002129047223 */ /* 0x040fe20000000004 */
[C---:B------:R-:W-:Y:S01]  /*8380*/  FFMA R5, R41.reuse, R34, R5 ;  /* 0x0000002229057223 */ /* 0x040fe20000000005 */
[----:B------:R-:W-:Y:S01]  /*8390*/  FFMA R6, R41, R40, R6 ;  /* 0x0000002829067223 */ /* 0x000fe20000000006 */
[----:B------:R-:W-:Y:S01]  /*83a0*/  F2FP.BF16.F32.PACK_AB R45, R7, R3 ;  /* 0x00000003072d723e */ /* 0x000fe200000010ff */
[----:B------:R-:W-:Y:S01]  /*83b0*/  FFMA R11, R41, R42, R11 ;  /* 0x0000002a290b7223 */ /* 0x000fe2000000000b */
[----:B------:R-:W-:Y:S01]  /*83c0*/  SHF.L.U32 R3, R53, 0x10, RZ ;  /* 0x0000001035037819 */ /* 0x000fe200000006ff */
[----:B------:R-:W-:Y:S01]  /*83d0*/  FFMA R8, R41, R0, R8 ;  /* 0x0000000029087223 */ /* 0x000fe20000000008 */
[----:B------:R-:W-:Y:S01]  /*83e0*/  LOP3.LUT R0, R53, 0xffff0000, RZ, 0xc0, !PT ;  /* 0xffff000035007812 */ /* 0x000fe200078ec0ff */
[----:B------:R-:W-:Y:S01]  /*83f0*/  FMUL R15, R38, R15 ;  /* 0x0000000f260f7220 */ /* 0x000fe20000400000 */
[----:B------:R-:W-:Y:S01]  /*8400*/  F2FP.BF16.F32.PACK_AB R46, R5, R4 ;  /* 0x00000004052e723e */ /* 0x000fe200000010ff */
[C---:B------:R-:W-:Y:S01]  /*8410*/  FFMA R9, R41.reuse, R2, R9 ;  /* 0x0000000229097223 */ /* 0x040fe20000000009 */
[C---:B------:R-:W-:Y:S01]  /*8420*/  SHF.L.U32 R2, R54.reuse, 0x10, RZ ;  /* 0x0000001036027819 */ /* 0x040fe200000006ff */
[----:B------:R-:W-:Y:S01]  /*8430*/  FFMA R10, R41, R3, R10 ;  /* 0x00000003290a7223 */ /* 0x000fe2000000000a */
[----:B------:R-:W-:Y:S01]  /*8440*/  SHF.L.U32 R3, R55, 0x10, RZ ;  /* 0x0000001037037819 */ /* 0x000fe200000006ff */
[C---:B------:R-:W-:Y:S01]  /*8450*/  FFMA R15, R41.reuse, R0, R15 ;  /* 0x00000000290f7223 */ /* 0x040fe2000000000f */
[----:B------:R-:W-:Y:S01]  /*8460*/  LOP3.LUT R0, R54, 0xffff0000, RZ, 0xc0, !PT ;  /* 0xffff000036007812 */ /* 0x000fe200078ec0ff */
[----:B------:R-:W-:Y:S01]  /*8470*/  FFMA R12, R41, R2, R12 ;  /* 0x00000002290c7223 */ /* 0x000fe2000000000c */
[----:B------:R-:W-:Y:S01]  /*8480*/  SHF.L.U32 R2, R60, 0x10, RZ ;  /* 0x000000103c027819 */ /* 0x000fe200000006ff */
[----:B------:R-:W-:Y:S01]  /*8490*/  FMUL R19, R38, R19 ;  /* 0x0000001326137220 */ /* 0x000fe20000400000 */
[----:B------:R-:W-:Y:S01]  /*84a0*/  F2FP.BF16.F32.PACK_AB R47, R11, R6 ;  /* 0x000000060b2f723e */ /* 0x000fe200000010ff */
[----:B------:R-:W-:Y:S01]  /*84b0*/  FFMA R13, R41, R0, R13 ;  /* 0x00000000290d7223 */ /* 0x000fe2000000000d */
[----:B------:R-:W-:Y:S01]  /*84c0*/  LOP3.LUT R0, R55, 0xffff0000, RZ, 0xc0, !PT ;  /* 0xffff000037007812 */ /* 0x000fe200078ec0ff */
[----:B------:R-:W-:Y:S01]  /*84d0*/  FFMA R14, R41, R3, R14 ;  /* 0x00000003290e7223 */ /* 0x000fe2000000000e */
[----:B------:R-:W-:Y:S01]  /*84e0*/  LOP3.LUT R3, R60, 0xffff0000, RZ, 0xc0, !PT ;  /* 0xffff00003c037812 */ /* 0x000fe200078ec0ff */
[----:B------:R-:W-:Y:S01]  /*84f0*/  FMUL R23, R38, R23 ;  /* 0x0000001726177220 */ /* 0x000fe20000400000 */
[----:B------:R-:W-:Y:S01]  /*8500*/  F2FP.BF16.F32.PACK_AB R8, R9, R8 ;  /* 0x000000080908723e */ /* 0x000fe200000010ff */
[----:B------:R-:W-:Y:S01]  /*8510*/  FFMA R19, R41, R0, R19 ;  /* 0x0000000029137223 */ /* 0x000fe20000000013 */
[----:B------:R-:W-:Y:S01]  /*8520*/  SHF.L.U32 R0, R61, 0x10, RZ ;  /* 0x000000103d007819 */ /* 0x000fe200000006ff */
[----:B------:R-:W-:Y:S01]  /*8530*/  FFMA R16, R41, R2, R16 ;  /* 0x0000000229107223 */ /* 0x000fe20000000010 */
[----:B------:R-:W-:Y:S01]  /*8540*/  LOP3.LUT R2, R61, 0xffff0000, RZ, 0xc0, !PT ;  /* 0xffff00003d027812 */ /* 0x000fe200078ec0ff */
[----:B------:R-:W-:Y:S01]  /*8550*/  FFMA R17, R41, R3, R17 ;  /* 0x0000000329117223 */ /* 0x000fe20000000011 */
[----:B------:R-:W-:Y:S01]  /*8560*/  SHF.L.U32 R3, R63, 0x10, RZ ;  /* 0x000000103f037819 */ /* 0x000fe200000006ff */
[C---:B------:R-:W-:Y:S01]  /*8570*/  FFMA R18, R41.reuse, R0, R18 ;  /* 0x0000000029127223 */ /* 0x040fe20000000012 */
[C---:B------:R-:W-:Y:S01]  /*8580*/  SHF.L.U32 R0, R62.reuse, 0x10, RZ ;  /* 0x000000103e007819 */ /* 0x040fe200000006ff */
[----:B------:R-:W-:Y:S01]  /*8590*/  FFMA R23, R41, R2, R23 ;  /* 0x0000000229177223 */ /* 0x000fe20000000017 */
[----:B------:R-:W-:Y:S01]  /*85a0*/  LOP3.LUT R2, R62, 0xffff0000, RZ, 0xc0, !PT ;  /* 0xffff00003e027812 */ /* 0x000fe200078ec0ff */
[----:B------:R-:W-:Y:S01]  /*85b0*/  FMUL R27, R38, R27 ;  /* 0x0000001b261b7220 */ /* 0x000fe20000400000 */
[----:B------:R-:W-:Y:S01]  /*85c0*/  F2FP.BF16.F32.PACK_AB R9, R15, R10 ;  /* 0x0000000a0f09723e */ /* 0x000fe200000010ff */
[----:B------:R-:W-:Y:S01]  /*85d0*/  FFMA R20, R41, R0, R20 ;  /* 0x0000000029147223 */ /* 0x000fe20000000014 */
[----:B------:R-:W-:Y:S01]  /*85e0*/  LOP3.LUT R0, R63, 0xffff0000, RZ, 0xc0, !PT ;  /* 0xffff00003f007812 */ /* 0x000fe200078ec0ff */
[C---:B------:R-:W-:Y:S01]  /*85f0*/  FFMA R21, R41.reuse, R2, R21 ;  /* 0x0000000229157223 */ /* 0x040fe20000000015 */
[C---:B------:R-:W-:Y:S01]  /*8600*/  SHF.L.U32 R2, R68.reuse, 0x10, RZ ;  /* 0x0000001044027819 */ /* 0x040fe200000006ff */
[----:B------:R-:W-:Y:S01]  /*8610*/  FFMA R22, R41, R3, R22 ;  /* 0x0000000329167223 */ /* 0x000fe20000000016 */
[----:B------:R-:W-:Y:S01]  /*8620*/  SHF.L.U32 R3, R69, 0x10, RZ ;  /* 0x0000001045037819 */ /* 0x000fe200000006ff */
[----:B------:R1:W-:Y:S01]  /*8630*/  STS.128 [R82+0x4000], R44 ;  /* 0x0040002c52007388 */ /* 0x0003e20000000c00 */
[----:B------:R-:W-:Y:S01]  /*8640*/  F2FP.BF16.F32.PACK_AB R10, R13, R12 ;  /* 0x0000000c0d0a723e */ /* 0x000fe200000010ff */
[C---:B------:R-:W-:Y:S01]  /*8650*/  FFMA R27, R41.reuse, R0, R27 ;  /* 0x00000000291b7223 */ /* 0x040fe2000000001b */
[----:B------:R-:W-:Y:S01]  /*8660*/  LOP3.LUT R0, R68, 0xffff0000, RZ, 0xc0, !PT ;  /* 0xffff000044007812 */ /* 0x000fe200078ec0ff */
[----:B------:R-:W-:Y:S01]  /*8670*/  FFMA R24, R41, R2, R24 ;  /* 0x0000000229187223 */ /* 0x000fe20000000018 */
[----:B------:R-:W-:Y:S01]  /*8680*/  F2FP.BF16.F32.PACK_AB R11, R19, R14 ;  /* 0x0000000e130b723e */ /* 0x000fe200000010ff */
[----:B------:R-:W-:Y:S01]  /*8690*/  FMUL R31, R38, R31 ;  /* 0x0000001f261f7220 */ /* 0x000fe20000400000 */
[C---:B------:R-:W-:Y:S01]  /*86a0*/  SHF.L.U32 R2, R70.reuse, 0x10, RZ ;  /* 0x0000001046027819 */ /* 0x040fe200000006ff */
[----:B------:R-:W-:Y:S01]  /*86b0*/  FFMA R25, R41, R0, R25 ;  /* 0x0000000029197223 */ /* 0x000fe20000000019 */
[----:B------:R-:W-:Y:S01]  /*86c0*/  LOP3.LUT R0, R69, 0xffff0000, RZ, 0xc0, !PT ;  /* 0xffff000045007812 */ /* 0x000fe200078ec0ff */
[----:B------:R1:W-:Y:S01]  /*86d0*/  STS.128 [R95+0x4010], R8 ;  /* 0x004010085f007388 */ /* 0x0003e20000000c00 */
[----:B------:R-:W-:Y:S01]  /*86e0*/  SHF.L.U32 R4, R71, 0x10, RZ ;  /* 0x0000001047047819 */ /* 0x000fe200000006ff */
[C---:B------:R-:W-:Y:S01]  /*86f0*/  FFMA R26, R41.reuse, R3, R26 ;  /* 0x00000003291a7223 */ /* 0x040fe2000000001a */
[----:B------:R-:W-:Y:S01]  /*8700*/  LOP3.LUT R3, R70, 0xffff0000, RZ, 0xc0, !PT ;  /* 0xffff000046037812 */ /* 0x000fe200078ec0ff */
[----:B------:R-:W-:Y:S01]  /*8710*/  FFMA R31, R41, R0, R31 ;  /* 0x00000000291f7223 */ /* 0x000fe2000000001f */
[----:B------:R-:W-:Y:S01]  /*8720*/  F2FP.BF16.F32.PACK_AB R16, R17, R16 ;  /* 0x000000101110723e */ /* 0x000fe200000010ff */
[----:B------:R-:W-:Y:S01]  /*8730*/  FMUL R35, R38, R35 ;  /* 0x0000002326237220 */ /* 0x000fe20000400000 */
[----:B------:R-:W-:Y:S01]  /*8740*/  LOP3.LUT R5, R71, 0xffff0000, RZ, 0xc0, !PT ;  /* 0xffff000047057812 */ /* 0x000fe200078ec0ff */
[----:B------:R-:W-:Y:S01]  /*8750*/  FFMA R28, R41, R2, R28 ;  /* 0x00000002291c7223 */ /* 0x000fe2000000001c */
[----:B------:R-:W-:Y:S01]  /*8760*/  F2FP.BF16.F32.PACK_AB R17, R23, R18 ;  /* 0x000000121711723e */ /* 0x000fe200000010ff */
[----:B------:R-:W-:Y:S01]  /*8770*/  FFMA R29, R41, R3, R29 ;  /* 0x00000003291d7223 */ /* 0x000fe2000000001d */
[----:B------:R-:W-:Y:S01]  /*8780*/  F2FP.BF16.F32.PACK_AB R18, R21, R20 ;  /* 0x000000141512723e */ /* 0x000fe200000010ff */
[----:B------:R-:W-:Y:S01]  /*8790*/  FFMA R30, R41, R4, R30 ;  /* 0x00000004291e7223 */ /* 0x000fe2000000001e */
[----:B------:R-:W-:Y:S01]  /*87a0*/  F2FP.BF16.F32.PACK_AB R19, R27, R22 ;  /* 0x000000161b13723e */ /* 0x000fe200000010ff */
[----:B------:R-:W-:Y:S01]  /*87b0*/  FFMA R35, R41, R5, R35 ;  /* 0x0000000529237223 */ /* 0x000fe20000000023 */
[----:B------:R-:W-:Y:S02]  /*87c0*/  F2FP.BF16.F32.PACK_AB R24, R25, R24 ;  /* 0x000000181918723e */ /* 0x000fe400000010ff */
[----:B------:R-:W-:Y:S01]  /*87d0*/  F2FP.BF16.F32.PACK_AB R25, R31, R26 ;  /* 0x0000001a1f19723e */ /* 0x000fe200000010ff */
[----:B------:R1:W-:Y:S01]  /*87e0*/  STS.128 [R94+0x4020], R16 ;  /* 0x004020105e007388 */ /* 0x0003e20000000c00 */
[----:B------:R-:W-:Y:S02]  /*87f0*/  F2FP.BF16.F32.PACK_AB R26, R29, R28 ;  /* 0x0000001c1d1a723e */ /* 0x000fe400000010ff */
[----:B------:R-:W-:Y:S02]  /*8800*/  F2FP.BF16.F32.PACK_AB R27, R35, R30 ;  /* 0x0000001e231b723e */ /* 0x000fe400000010ff */
[----:B------:R-:W-:Y:S02]  /*8810*/  MOV R0, UR40 ;  /* 0x0000002800007c02 */ /* 0x000fe40008000f00 */
[----:B------:R-:W-:Y:S01]  /*8820*/  LEA R2, R57, UR49, 0x3 ;  /* 0x0000003139027c11 */ /* 0x000fe2000f8e18ff */
[----:B------:R1:W-:Y:S01]  /*8830*/  STS.128 [R102+0x4030], R24 ;  /* 0x0040301866007388 */ /* 0x0003e20000000c00 */
[----:B------:R-:W-:Y:S02]  /*8840*/  @P6 LEA R0, R0, UR49, 0x3 ;  /* 0x0000003100006c11 */ /* 0x000fe4000f8e18ff */
[----:B------:R-:W-:Y:S02]  /*8850*/  @P6 SHF.L.U32 R3, R81, 0x1f, RZ ;  /* 0x0000001f51036819 */ /* 0x000fe400000006ff */
[----:B------:R-:W-:Y:S01]  /*8860*/  @P6 IADD3 R0, PT, PT, R0, 0x80, RZ ;  /* 0x0000008000006810 */ /* 0x000fe20007ffe0ff */
[----:B------:R-:W-:Y:S01]  /*8870*/  @!PT LDS RZ, [RZ] ;  /* 0x00000000fffff984 */ /* 0x000fe20000000800 */
[----:B------:R-:W-:Y:S01]  /*8880*/  @!PT LDS RZ, [RZ] ;  /* 0x00000000fffff984 */ /* 0x000fe20000000800 */
[----:B------:R-:W-:Y:S01]  /*8890*/  @!PT LDS RZ, [RZ] ;  /* 0x00000000fffff984 */ /* 0x000fe20000000800 */
[----:B------:R-:W-:Y:S01]  /*88a0*/  @!PT LDS RZ, [RZ] ;  /* 0x00000000fffff984 */ /* 0x000fe20000000800 */
[----:B------:R3:W-:Y:S06]  /*88b0*/  MEMBAR.ALL.CTA ;  /* 0x0000000000007992 */ /* 0x0007ec0000008000 */
[----:B---3--:R-:W3:Y:S01]  /*88c0*/  FENCE.VIEW.ASYNC.S ;  /* 0x00000000000073c6 */ /* 0x008ee20000000000 */
[----:B------:R-:W-:Y:S01]  /*88d0*/  @P6 PRMT R0, R103, 0x654, R0 ;  /* 0x0000065467006816 */ /* 0x000fe20000000000 */
[----:B---3--:R-:W-:Y:S06]  /*88e0*/  BAR.SYNC.DEFER_BLOCKING 0x1, 0x80 ;  /* 0x0042000000007b1d */ /* 0x008fec0000010000 */
[----:B------:R-:W-:Y:S05]  /*88f0*/  @P0 BRA `(.L_x_110) ;  /* 0x0000000000300947 */ /* 0x000fea0003800000 */
[----:B------:R-:W3:Y:S01]  /*8900*/  LDCU.64 UR6, c[0x0][0x348] ;  /* 0x00006900ff0677ac */ /* 0x000ee20008000a00 */
[----:B------:R-:W-:Y:S02]  /*8910*/  R2UR UR10, R99 ;  /* 0x00000000630a72ca */ /* 0x000fe400000e0000 */
[----:B------:R-:W-:Y:S01]  /*8920*/  R2UR UR11, R98 ;  /* 0x00000000620b72ca */ /* 0x000fe200000e0000 */
[----:B------:R-:W-:Y:S01]  /*8930*/  UIADD3 UR9, UPT, UPT, UR41, 0x40, URZ ;  /* 0x0000004029097890 */ /* 0x000fe2000fffe0ff */
[----:B------:R-:W-:Y:S01]  /*8940*/  R2UR UR12, R96 ;  /* 0x00000000600c72ca */ /* 0x000fe200000e0000 */
[----:B------:R-:W-:Y:S01]  /*8950*/  UIADD3 UR8, UPT, UPT, UR49, 0x4200, URZ ;  /* 0x0000420031087890 */ /* 0x000fe2000fffe0ff */
[----:B------:R-:W-:Y:S01]  /*8960*/  R2UR UR13, R97 ;  /* 0x00000000610d72ca */ /* 0x000fe200000e0000 */
[----:B---3--:R-:W-:Y:S04]  /*8970*/  UIADD3 UR4, UP0, UPT, UR6, 0x780, URZ ;  /* 0x0000078006047890 */ /* 0x008fe8000ff1e0ff */
[----:B------:R-:W-:Y:S09]  /*8980*/  UIADD3.X UR5, UPT, UPT, URZ, UR7, URZ, UP0, !UPT ;  /* 0x00000007ff057290 */ /* 0x000ff200087fe4ff */
[----:B------:R3:W-:Y:S01]  /*8990*/  UTMASTG.5D.IM2COL [UR8], [UR4] ;  /* 0x00000008040073b5 */ /* 0x0007e20008060000 */
[----:B------:R0:W-:Y:S01]  /*89a0*/  UTMACMDFLUSH ;  /* 0x00000000000079b7 */ /* 0x0001e20000000000 */
[----:B---3--:R-:W-:Y:S04]  /*89b0*/  DEPBAR.LE SB0, 0x1 ;  /* 0x000080400000791a */ /* 0x008fe80000000000 */
.L_x_110:
[----:B------:R-:W-:Y:S05]  /*89c0*/  BSYNC.RECONVERGENT B0 ;  /* 0x0000000000007941 */ /* 0x000fea0003800200 */
.L_x_109:
[----:B------:R-:W-:Y:S01]  /*89d0*/  BAR.SYNC.DEFER_BLOCKING 0x1, 0x80 ;  /* 0x0042000000007b1d */ /* 0x000fe20000010000 */
[----:B------:R-:W-:Y:S04]  /*89e0*/  UIADD3 UR4, UPT, UPT, UR40, 0x1, URZ ;  /* 0x0000000128047890 */ /* 0x000fe8000fffe0ff */
[----:B------:R-:W-:Y:S04]  /*89f0*/  UISETP.NE.AND UP0, UPT, UR4, 0x4, UPT ;  /* 0x000000040400788c */ /* 0x000fe8000bf05270 */
[----:B------:R-:W-:Y:S01]  /*8a00*/  USEL UR50, UR4, URZ, UP0 ;  /* 0x000000ff04327287 */ /* 0x000fe20008000000 */
[----:B------:R3:W-:Y:S01]  /*8a10*/  @P6 SYNCS.ARRIVE.TRANS64.RED.A1T0 RZ, [R0+URZ], RZ ;  /* 0x000000ff00ff69a7 */ /* 0x0007e200081004ff */
[----:B------:R-:W-:Y:S01]  /*8a20*/  BSSY B1, `(.L_x_111) ;  /* 0x0000017000017945 */ /* 0x000fe20003800000 */
[----:B------:R-:W4:Y:S02]  /*8a30*/  @P6 SYNCS.PHASECHK.TRANS64.TRYWAIT P0, [R2+URZ+0x60], R3 ;  /* 0x00006003020065a7 */ /* 0x000f2400080011ff */
[----:B----4-:R-:W-:Y:S01]  /*8a40*/  @P6 SEL R58, RZ, 0x1, !P0 ;  /* 0x00000001ff3a6807 */ /* 0x010fe20004000000 */
[----:B---3--:R-:W-:Y:S06]  /*8a50*/  @!P6 BRA `(.L_x_112) ;  /* 0x00000000004ce947 */ /* 0x008fec0003800000 */
        /* <DEDUP_REMOVED lines=10> */
[----:B------:R-:W3:Y:S02]  /*8b00*/  SYNCS.PHASECHK.TRANS64.TRYWAIT P0, [R2+URZ+0x60], R5 ;  /* 0x00006005020075a7 */ /* 0x000ee400080011ff */
[----:B---3--:R-:W-:Y:S05]  /*8b10*/  @!P0 BRA `(.L_x_115) ;  /* 0x0000001800488947 */ /* 0x008fea0003800000 */
.L_x_114:
[----:B------:R-:W-:Y:S05]  /*8b20*/  BSYNC B0 ;  /* 0x0000000000007941 */ /* 0x000fea0003800000 */
.L_x_113:
[----:B------:R-:W-:Y:S11]  /*8b30*/  ISETP.NE.AND P0, PT, R59, RZ, PT ;  /* 0x000000ff3b00720c */ /* 0x000ff60003f05270 */
[----:B------:R-:W-:Y:S02]  /*8b40*/  @!UPT UIADD3 URZ, UPT, UPT, URZ, URZ, URZ ;  /* 0x000000fffffff290 */ /* 0x000fe4000fffe0ff */
[----:B------:R4:W1:Y:S04]  /*8b50*/  @P0 LDS.128 R48, [R4] ;  /* 0x0000000004300984 */ /* 0x0008680000000c00 */
[----:B------:R4:W1:Y:S04]  /*8b60*/  @P0 LDS.128 R52, [R3+0x10] ;  /* 0x0000100003340984 */ /* 0x0008680000000c00 */
[----:B------:R4:W1:Y:S04]  /*8b70*/  @P0 LDS.128 R60, [R0+0x20] ;  /* 0x00002000003c0984 */ /* 0x0008680000000c00 */
[----:B------:R4:W1:Y:S02]  /*8b80*/  @P0 LDS.128 R68, [R57+0x30] ;  /* 0x0000300039440984 */ /* 0x0008640000000c00 */
.L_x_112:
[----:B------:R-:W-:Y:S05]  /*8b90*/  BSYNC B1 ;  /* 0x0000000000017941 */ /* 0x000fea0003800000 */
.L_x_111:
[----:B----4-:R-:W-:Y:S05]  /*8ba0*/  VIADD R0, R39, 0x60 ;  /* 0x0000006027007836 */ /* 0x010fea0000000000 */
[----:B------:R-:W-:Y:S04]  /*8bb0*/  SHF.R.U32.HI R0, RZ, 0x15, R0 ;  /* 0x00000015ff007819 */ /* 0x000fe80000011600 */
[----:B------:R-:W-:Y:S11]  /*8bc0*/  LOP3.LUT P0, RZ, R0, 0x3, R86, 0x48, !PT ;  /* 0x0000000300ff7812 */ /* 0x000ff60007804856 */
[----:B------:R-:W-:Y:S02]  /*8bd0*/  @!UPT UIADD3 URZ, UPT, UPT, URZ, URZ, URZ ;  /* 0x000000fffffff290 */ /* 0x000fe4000fffe0ff */
[----:B------:R-:W-:Y:S05]  /*8be0*/  @!P0 BRA `(.L_x_116) ;  /* 0x0000000000408947 */ /* 0x000fea0003800000 */
[----:B------:R-:W4:Y:S01]  /*8bf0*/  LDCU.64 UR8, c[0x4][0x70] ;  /* 0x01000e00ff0877ac */ /* 0x000f220008000a00 */
[----:B------:R-:W-:Y:S01]  /*8c00*/  MOV R3, 0x0 ;  /* 0x0000000000037802 */ /* 0x000fe20000000f00 */
[----:B------:R-:W-:Y:S02]  /*8c10*/  HFMA2 R12, -RZ, RZ, 0, 5.9604644775390625e-08 ;  /* 0x00000001ff0c7431 */ /* 0x000fe400000001ff */
[----:B-1----:R-:W-:Y:S02]  /*8c20*/  IMAD.MOV.U32 R8, RZ, RZ, 0x192 ;  /* 0x00000192ff087424 */ /* 0x002fe400078e00ff */
[----:B------:R-:W-:Y:S01]  /*8c30*/  IMAD.MOV.U32 R13, RZ, RZ, RZ ;  /* 0x000000ffff0d7224 */ /* 0x000fe200078e00ff */
[----:B------:R-:W1:Y:S01]  /*8c40*/  LDCU.64 UR6, c[0x4][0x78] ;  /* 0x01000f00ff0677ac */ /* 0x000e620008000a00 */
[----:B---3--:R-:W3:Y:S01]  /*8c50*/  LDC.64 R2, c[0x4][R3] ;  /* 0x0100000003027b82 */ /* 0x008ee20000000a00 */
[----:B------:R-:W5:Y:S01]  /*8c60*/  LDCU.64 UR4, c[0x4][0x10] ;  /* 0x01000200ff0477ac */ /* 0x000f620008000a00 */
[----:B----4-:R-:W-:Y:S01]  /*8c70*/  MOV R5, UR9 ;  /* 0x0000000900057c02 */ /* 0x010fe20008000f00 */
[----:B------:R-:W-:Y:S01]  /*8c80*/  IMAD.U32 R4, RZ, RZ, UR8 ;  /* 0x00000008ff047e24 */ /* 0x000fe2000f8e00ff */
[----:B-1----:R-:W-:Y:S01]  /*8c90*/  MOV R7, UR7 ;  /* 0x0000000700077c02 */ /* 0x002fe20008000f00 */
[----:B------:R-:W-:Y:S01]  /*8ca0*/  IMAD.U32 R6, RZ, RZ, UR6 ;  /* 0x00000006ff067e24 */ /* 0x000fe2000f8e00ff */
[----:B-----5:R-:W-:Y:S01]  /*8cb0*/  MOV R11, UR5 ;  /* 0x00000005000b7c02 */ /* 0x020fe20008000f00 */
[----:B------:R-:W-:Y:S02]  /*8cc0*/  IMAD.U32 R10, RZ, RZ, UR4 ;  /* 0x00000004ff0a7e24 */ /* 0x000fe4000f8e00ff */
[----:B------:R-:W-:Y:S07]  /*8cd0*/  LEPC R20, `(.L_x_116) ;  /* 0x000000001014794e */ /* 0x000fee0000000000 */
[----:B--23--:R-:W-:Y:S05]  /*8ce0*/  CALL.ABS.NOINC R2 ;  /* 0x0000000002007343 */ /* 0x00cfea0003c00000 */
.L_x_116:
[----:B------:R-:W-:Y:S01]  /*8cf0*/  ISETP.NE.AND P0, PT, R84, RZ, PT ;  /* 0x000000ff5400720c */ /* 0x000fe20003f05270 */
[----:B------:R-:W-:Y:S05]  /*8d00*/  WARPSYNC.ALL ;  /* 0x0000000000007948 */ /* 0x000fea0003800000 */
[----:B------:R-:W-:Y:S01]  /*8d10*/  R2UR UR4, R39 ;  /* 0x00000000270472ca */ /* 0x000fe200000e0000 */
[----:B------:R-:W4:Y:S01]  /*8d20*/  S2UR UR6, SR_CgaCtaId ;  /* 0x00000000000679c3 */ /* 0x000f220000008800 */
[----:B------:R-:W-:Y:S01]  /*8d30*/  R2UR UR5, R56 ;  /* 0x00000000380572ca */ /* 0x000fe200000e0000 */
[----:B------:R-:W-:Y:S01]  /*8d40*/  BSSY.RECONVERGENT B0, `(.L_x_117) ;  /* 0x000008e000007945 */ /* 0x000fe20003800200 */
[C---:B-1----:R-:W-:Y:S02]  /*8d50*/  SHF.L.U32 R0, R48.reuse, 0x10, RZ ;  /* 0x0000001030007819 */ /* 0x042fe400000006ff */
[----:B---3--:R-:W-:Y:S02]  /*8d60*/  LOP3.LUT R2, R48, 0xffff0000, RZ, 0xc0, !PT ;  /* 0xffff000030027812 */ /* 0x008fe400078ec0ff */
[C---:B------:R-:W-:Y:S02]  /*8d70*/  SHF.L.U32 R3, R49.reuse, 0x10, RZ ;  /* 0x0000001031037819 */ /* 0x040fe400000006ff */
[----:B------:R-:W-:Y:S02]  /*8d80*/  LOP3.LUT R39, R49, 0xffff0000, RZ, 0xc0, !PT ;  /* 0xffff000031277812 */ /* 0x000fe400078ec0ff */
[C---:B------:R-:W-:Y:S01]  /*8d90*/  SHF.L.U32 R40, R50.reuse, 0x10, RZ ;  /* 0x0000001032287819 */ /* 0x040fe200000006ff */
[----:B------:R-:W1:Y:S01]  /*8da0*/  LDTM.x32 R4, tmem[UR4+0x60] ;  /* 0x00006004000479ee */ /* 0x000e6200082c0000 */
[----:B------:R-:W-:Y:S01]  /*8db0*/  LOP3.LUT R42, R50, 0xffff0000, RZ, 0xc0, !PT ;  /* 0xffff0000322a7812 */ /* 0x000fe200078ec0ff */
[----:B------:R-:W-:Y:S01]  /*8dc0*/  NOP ;  /* 0x0000000000007918 */ /* 0x000fe20000000000 */
[C---:B------:R-:W-:Y:S01]  /*8dd0*/  SHF.L.U32 R43, R51.reuse, 0x10, RZ ;  /* 0x00000010332b7819 */ /* 0x040fe200000006ff */
[----:B------:R-:W-:Y:S01]  /*8de0*/  UIADD3 UR4, UPT, UPT, UR5, 0xd0, URZ ;  /* 0x000000d005047890 */ /* 0x000fe2000fffe0ff */
[----:B------:R-:W-:Y:S02]  /*8df0*/  LOP3.LUT R44, R51, 0xffff0000, RZ, 0xc0, !PT ;  /* 0xffff0000332c7812 */ /* 0x000fe400078ec0ff */
[C---:B------:R-:W-:Y:S02]  /*8e00*/  SHF.L.U32 R45, R52.reuse, 0x10, RZ ;  /* 0x00000010342d7819 */ /* 0x040fe400000006ff */
[----:B------:R-:W-:Y:S02]  /*8e10*/  LOP3.LUT R46, R52, 0xffff0000, RZ, 0xc0, !PT ;  /* 0xffff0000342e7812 */ /* 0x000fe400078ec0ff */
[C---:B------:R-:W-:Y:S02]  /*8e20*/  SHF.L.U32 R47, R53.reuse, 0x10, RZ ;  /* 0x00000010352f7819 */ /* 0x040fe400000006ff */
[----:B------:R-:W-:Y:S02]  /*8e30*/  LOP3.LUT R48, R53, 0xffff0000, RZ, 0xc0, !PT ;  /* 0xffff000035307812 */ /* 0x000fe400078ec0ff */
[C---:B------:R-:W-:Y:S02]  /*8e40*/  SHF.L.U32 R49, R54.reuse, 0x10, RZ ;  /* 0x0000001036317819 */ /* 0x040fe400000006ff */
[----:B------:R-:W-:Y:S02]  /*8e50*/  LOP3.LUT R50, R54, 0xffff0000, RZ, 0xc0, !PT ;  /* 0xffff000036327812 */ /* 0x000fe400078ec0ff */
[C---:B------:R-:W-:Y:S02]  /*8e60*/  SHF.L.U32 R51, R55.reuse, 0x10, RZ ;  /* 0x0000001037337819 */ /* 0x040fe400000006ff */
[----:B------:R-:W-:Y:S02]  /*8e70*/  LOP3.LUT R52, R55, 0xffff0000, RZ, 0xc0, !PT ;  /* 0xffff000037347812 */ /* 0x000fe400078ec0ff */
[----:B------:R-:W-:Y:S01]  /*8e80*/  SHF.L.U32 R53, R60, 0x10, RZ ;  /* 0x000000103c357819 */ /* 0x000fe200000006ff */
[----:B----4-:R-:W-:Y:S01]  /*8e90*/  UPRMT UR4, UR6, 0x654, UR4 ;  /* 0x0000065406047896 */ /* 0x010fe20008000004 */
[C---:B-1----:R-:W-:Y:S01]  /*8ea0*/  FMUL R4, R38.reuse, R4 ;  /* 0x0000000426047220 */ /* 0x042fe20000400000 */
[C---:B------:R-:W-:Y:S01]  /*8eb0*/  FMUL R5, R38.reuse, R5 ;  /* 0x0000000526057220 */ /* 0x040fe20000400000 */
[----:B------:R-:W-:Y:S01]  /*8ec0*/  FMUL R6, R38, R6 ;  /* 0x0000000626067220 */ /* 0x000fe20000400000 */
[----:B------:R-:W-:Y:S01]  /*8ed0*/  LOP3.LUT R54, R60, 0xffff0000, RZ, 0xc0, !PT ;  /* 0xffff00003c367812 */ /* 0x000fe200078ec0ff */
[C---:B------:R-:W-:Y:S01]  /*8ee0*/  FFMA R4, R41.reuse, R0, R4 ;  /* 0x0000000029047223 */ /* 0x040fe20000000004 */
[----:B------:R-:W-:Y:S01]  /*8ef0*/  FFMA R5, R41, R2, R5 ;  /* 0x0000000229057223 */ /* 0x000fe20000000005 */
[----:B------:R-:W-:Y:S01]  /*8f00*/  SHF.L.U32 R55, R61, 0x10, RZ ;  /* 0x000000103d377819 */ /* 0x000fe200000006ff */
[----:B------:R-:W-:Y:S01]  /*8f10*/  FFMA R6, R41, R3, R6 ;  /* 0x0000000329067223 */ /* 0x000fe20000000006 */
[----:B------:R-:W-:Y:S01]  /*8f20*/  SYNCS.ARRIVE.TRANS64.RED.A1T0 RZ, [UR4], RZ ;  /* 0x000000ffffff79a7 */ /* 0x000fe20008100404 */
[C---:B------:R-:W-:Y:S01]  /*8f30*/  FMUL R7, R38.reuse, R7 ;  /* 0x0000000726077220 */ /* 0x040fe20000400000 */
[----:B------:R-:W-:Y:S01]  /*8f40*/  F2FP.BF16.F32.PACK_AB R4, R5, R4 ;  /* 0x000000040504723e */ /* 0x000fe200000010ff */
[C---:B------:R-:W-:Y:S01]  /*8f50*/  FMUL R8, R38.reuse, R8 ;  /* 0x0000000826087220 */ /* 0x040fe20000400000 */
[----:B------:R-:W-:Y:S01]  /*8f60*/  FMUL R9, R38, R9 ;  /* 0x0000000926097220 */ /* 0x000fe20000400000 */
[----:B------:R-:W-:Y:S01]  /*8f70*/  LOP3.LUT R56, R61, 0xffff0000, RZ, 0xc0, !PT ;  /* 0xffff00003d387812 */ /* 0x000fe200078ec0ff */
[C---:B------:R-:W-:Y:S01]  /*8f80*/  FFMA R7, R41.reuse, R39, R7 ;  /* 0x0000002729077223 */ /* 0x040fe20000000007 */
[C---:B------:R-:W-:Y:S01]  /*8f90*/  FFMA R8, R41.reuse, R40, R8 ;  /* 0x0000002829087223 */ /* 0x040fe20000000008 */
[----:B------:R-:W-:Y:S01]  /*8fa0*/  SHF.L.U32 R57, R62, 0x10, RZ ;  /* 0x000000103e397819 */ /* 0x000fe200000006ff */
[----:B------:R-:W-:Y:S01]  /*8fb0*/  FFMA R9, R41, R42, R9 ;  /* 0x0000002a29097223 */ /* 0x000fe20000000009 */
[C---:B------:R-:W-:Y:S01]  /*8fc0*/  FMUL R0, R38.reuse, R10 ;  /* 0x0000000a26007220 */ /* 0x040fe20000400000 */
[----:B------:R-:W-:Y:S01]  /*8fd0*/  F2FP.BF16.F32.PACK_AB R5, R7, R6 ;  /* 0x000000060705723e */ /* 0x000fe200000010ff */
[C---:B------:R-:W-:Y:S01]  /*8fe0*/  FMUL R2, R38.reuse, R11 ;  /* 0x0000000b26027220 */ /* 0x040fe20000400000 */
[----:B------:R-:W-:Y:S01]  /*8ff0*/  FMUL R3, R38, R12 ;  /* 0x0000000c26037220 */ /* 0x000fe20000400000 */
[----:B------:R-:W-:Y:S01]  /*9000*/  F2FP.BF16.F32.PACK_AB R6, R9, R8 ;  /* 0x000000080906723e */ /* 0x000fe200000010ff */
[C---:B------:R-:W-:Y:S01]  /*9010*/  FFMA R0, R41.reuse, R43, R0 ;  /* 0x0000002b29007223 */ /* 0x040fe20000000000 */
[C---:B------:R-:W-:Y:S01]  /*9020*/  FFMA R2, R41.reuse, R44, R2 ;  /* 0x0000002c29027223 */ /* 0x040fe20000000002 */
[----:B------:R-:W-:Y:S01]  /*9030*/  LOP3.LUT R58, R62, 0xffff0000, RZ, 0xc0, !PT ;  /* 0xffff00003e3a7812 */ /* 0x000fe200078ec0ff */
[----:B------:R-:W-:Y:S01]  /*9040*/  FFMA R3, R41, R45, R3 ;  /* 0x0000002d29037223 */ /* 0x000fe20000000003 */
[C---:B------:R-:W-:Y:S01]  /*9050*/  FMUL R10, R38.reuse, R13 ;  /* 0x0000000d260a7220 */ /* 0x040fe20000400000 */
[----:B------:R-:W-:Y:S01]  /*9060*/  SHF.L.U32 R59, R63, 0x10, RZ ;  /* 0x000000103f3b7819 */ /* 0x000fe200000006ff */
[----:B------:R-:W-:Y:S01]  /*9070*/  FMUL R11, R38, R14 ;  /* 0x0000000e260b7220 */ /* 0x000fe20000400000 */
[----:B------:R-:W-:Y:S01]  /*9080*/  F2FP.BF16.F32.PACK_AB R7, R2, R0 ;  /* 0x000000000207723e */ /* 0x000fe200000010ff */
[----:B------:R-:W-:Y:S01]  /*9090*/  FFMA R10, R41, R46, R10 ;  /* 0x0000002e290a7223 */ /* 0x000fe2000000000a */
[C---:B------:R-:W-:Y:S01]  /*90a0*/  FMUL R15, R38.reuse, R15 ;  /* 0x0000000f260f7220 */ /* 0x040fe20000400000 */
[C---:B------:R-:W-:Y:S01]  /*90b0*/  FMUL R12, R38.reuse, R16 ;  /* 0x00000010260c7220 */ /* 0x040fe20000400000 */
[----:B------:R-:W-:Y:S01]  /*90c0*/  FMUL R13, R38, R17 ;  /* 0x00000011260d7220 */ /* 0x000fe20000400000 */
[----:B------:R1:W-:Y:S01]  /*90d0*/  STS.128 [R82+0x6000], R4 ;  /* 0x0060000452007388 */ /* 0x0003e20000000c00 */
[----:B------:R-:W-:Y:S01]  /*90e0*/  LOP3.LUT R60, R63, 0xffff0000, RZ, 0xc0, !PT ;  /* 0xffff00003f3c7812 */ /* 0x000fe200078ec0ff */
[C---:B------:R-:W-:Y:S01]  /*90f0*/  FFMA R11, R41.reuse, R47, R11 ;  /* 0x0000002f290b7223 */ /* 0x040fe2000000000b */
[----:B------:R-:W-:Y:S01]  /*9100*/  SHF.L.U32 R61, R68, 0x10, RZ ;  /* 0x00000010443d7819 */ /* 0x000fe200000006ff */
[C---:B------:R-:W-:Y:S01]  /*9110*/  FFMA R15, R41.reuse, R48, R15 ;  /* 0x00000030290f7223 */ /* 0x040fe2000000000f */
[----:B------:R-:W-:Y:S01]  /*9120*/  F2FP.BF16.F32.PACK_AB R8, R10, R3 ;  /* 0x000000030a08723e */ /* 0x000fe200000010ff */
[C---:B------:R-:W-:Y:S01]  /*9130*/  FFMA R12, R41.reuse, R49, R12 ;  /* 0x00000031290c7223 */ /* 0x040fe2000000000c */
[C---:B------:R-:W-:Y:S01]  /*9140*/  FFMA R13, R41.reuse, R50, R13 ;  /* 0x00000032290d7223 */ /* 0x040fe2000000000d */
[C---:B------:R-:W-:Y:S01]  /*9150*/  FMUL R14, R38.reuse, R18 ;  /* 0x00000012260e7220 */ /* 0x040fe20000400000 */
[C---:B------:R-:W-:Y:S01]  /*9160*/  FMUL R19, R38.reuse, R19 ;  /* 0x0000001326137220 */ /* 0x040fe20000400000 */
[C---:B------:R-:W-:Y:S01]  /*9170*/  FMUL R16, R38.reuse, R20 ;  /* 0x0000001426107220 */ /* 0x040fe20000400000 */
[C---:B------:R-:W-:Y:S01]  /*9180*/  FMUL R17, R38.reuse, R21 ;  /* 0x0000001526117220 */ /* 0x040fe20000400000 */
[C---:B------:R-:W-:Y:S01]  /*9190*/  FFMA R14, R41.reuse, R51, R14 ;  /* 0x00000033290e7223 */ /* 0x040fe2000000000e */
[C---:B------:R-:W-:Y:S01]  /*91a0*/  FMUL R18, R38.reuse, R22 ;  /* 0x0000001626127220 */ /* 0x040fe20000400000 */
[C---:B------:R-:W-:Y:S01]  /*91b0*/  FFMA R19, R41.reuse, R52, R19 ;  /* 0x0000003429137223 */ /* 0x040fe20000000013 */
[C---:B------:R-:W-:Y:S01]  /*91c0*/  FMUL R23, R38.reuse, R23 ;  /* 0x0000001726177220 */ /* 0x040fe20000400000 */
[C---:B------:R-:W-:Y:S01]  /*91d0*/  FFMA R16, R41.reuse, R53, R16 ;  /* 0x0000003529107223 */ /* 0x040fe20000000010 */
[C---:B------:R-:W-:Y:S01]  /*91e0*/  FMUL R20, R38.reuse, R24 ;  /* 0x0000001826147220 */ /* 0x040fe20000400000 */
[C---:B------:R-:W-:Y:S01]  /*91f0*/  FFMA R17, R41.reuse, R54, R17 ;  /* 0x0000003629117223 */ /* 0x040fe20000000011 */
[C---:B------:R-:W-:Y:S01]  /*9200*/  FMUL R21, R38.reuse, R25 ;  /* 0x0000001926157220 */ /* 0x040fe20000400000 */
[----:B------:R-:W-:Y:S01]  /*9210*/  FFMA R18, R41, R55, R18 ;  /* 0x0000003729127223 */ /* 0x000fe20000000012 */
[C---:B------:R-:W-:Y:S01]  /*9220*/  FMUL R22, R38.reuse, R26 ;  /* 0x0000001a26167220 */ /* 0x040fe20000400000 */
[----:B------:R-:W-:Y:S01]  /*9230*/  F2FP.BF16.F32.PACK_AB R9, R15, R11 ;  /* 0x0000000b0f09723e */ /* 0x000fe200000010ff */
[----:B------:R-:W-:Y:S01]  /*9240*/  FFMA R23, R41, R56, R23 ;  /* 0x0000003829177223 */ /* 0x000fe20000000017 */
[C---:B------:R-:W-:Y:S01]  /*9250*/  FMUL R27, R38.reuse, R27 ;  /* 0x0000001b261b7220 */ /* 0x040fe20000400000 */
[----:B------:R-:W-:Y:S01]  /*9260*/  F2FP.BF16.F32.PACK_AB R10, R13, R12 ;  /* 0x0000000c0d0a723e */ /* 0x000fe200000010ff */
[----:B------:R-:W-:Y:S01]  /*9270*/  FFMA R20, R41, R57, R20 ;  /* 0x0000003929147223 */ /* 0x000fe20000000014 */
[----:B------:R-:W-:Y:S01]  /*9280*/  F2FP.BF16.F32.PACK_AB R11, R19, R14 ;  /* 0x0000000e130b723e */ /* 0x000fe200000010ff */
[----:B------:R-:W-:Y:S01]  /*9290*/  FMUL R24, R38, R28 ;  /* 0x0000001c26187220 */ /* 0x000fe20000400000 */
[----:B------:R-:W-:Y:S01]  /*92a0*/  LOP3.LUT R62, R68, 0xffff0000, RZ, 0xc0, !PT ;  /* 0xffff0000443e7812 */ /* 0x000fe200078ec0ff */
[----:B------:R-:W-:Y:S01]  /*92b0*/  FFMA R21, R41, R58, R21 ;  /* 0x0000003a29157223 */ /* 0x000fe20000000015 */
[----:B------:R-:W-:Y:S01]  /*92c0*/  SHF.L.U32 R63, R69, 0x10, RZ ;  /* 0x00000010453f7819 */ /* 0x000fe200000006ff */
[----:B------:R1:W-:Y:S01]  /*92d0*/  STS.128 [R95+0x6010], R8 ;  /* 0x006010085f007388 */ /* 0x0003e20000000c00 */
[C---:B------:R-:W-:Y:S01]  /*92e0*/  FMUL R25, R38.reuse, R29 ;  /* 0x0000001d26197220 */ /* 0x040fe20000400000 */
[----:B------:R-:W-:Y:S01]  /*92f0*/  FFMA R22, R41, R59, R22 ;  /* 0x0000003b29167223 */ /* 0x000fe20000000016 */
[----:B------:R-:W-:Y:S01]  /*9300*/  LOP3.LUT R64, R69, 0xffff0000, RZ, 0xc0, !PT ;  /* 0xffff000045407812 */ /* 0x000fe200078ec0ff */
[----:B------:R-:W-:Y:S01]  /*9310*/  FMUL R26, R38, R30 ;  /* 0x0000001e261a7220 */ /* 0x000fe20000400000 */
[C---:B------:R-:W-:Y:S01]  /*9320*/  FFMA R27, R41.reuse, R60, R27 ;  /* 0x0000003c291b7223 */ /* 0x040fe2000000001b */
[----:B------:R-:W-:Y:S01]  /*9330*/  SHF.L.U32 R65, R70, 0x10, RZ ;  /* 0x0000001046417819 */ /* 0x000fe200000006ff */
[----:B------:R-:W-:Y:S01]  /*9340*/  FMUL R31, R38, R31 ;  /* 0x0000001f261f7220 */ /* 0x000fe20000400000 */
[C---:B------:R-:W-:Y:S01]  /*9350*/  FFMA R24, R41.reuse, R61, R24 ;  /* 0x0000003d29187223 */ /* 0x040fe20000000018 */
[----:B------:R-:W-:Y:S01]  /*9360*/  LOP3.LUT R66, R70, 0xffff0000, RZ, 0xc0, !PT ;  /* 0xffff000046427812 */ /* 0x000fe200078ec0ff */
[C---:B------:R-:W-:Y:S01]  /*9370*/  FMUL R28, R38.reuse, R32 ;  /* 0x00000020261c7220 */ /* 0x040fe20000400000 */
[----:B------:R-:W-:Y:S01]  /*9380*/  FFMA R25, R41, R62, R25 ;  /* 0x0000003e29197223 */ /* 0x000fe20000000019 */
[----:B------:R-:W-:Y:S01]  /*9390*/  SHF.L.U32 R67, R71, 0x10, RZ ;  /* 0x0000001047437819 */ /* 0x000fe200000006ff */
[C---:B------:R-:W-:Y:S01]  /*93a0*/  FMUL R29, R38.reuse, R33 ;  /* 0x00000021261d7220 */ /* 0x040fe20000400000 */
[----:B------:R-:W-:Y:S01]  /*93b0*/  F2FP.BF16.F32.PACK_AB R16, R17, R16 ;  /* 0x000000101110723e */ /* 0x000fe200000010ff */
[----:B------:R-:W-:Y:S01]  /*93c0*/  FFMA R26, R41, R63, R26 ;  /* 0x0000003f291a7223 */ /* 0x000fe2000000001a */
[----:B------:R-:W-:Y:S01]  /*93d0*/  LOP3.LUT R68, R71, 0xffff0000, RZ, 0xc0, !PT ;  /* 0xffff000047447812 */ /* 0x000fe200078ec0ff */
        /* <DEDUP_REMOVED lines=36> */
.L_x_118:
[----:B------:R-:W-:Y:S05]  /*9620*/  BSYNC.RECONVERGENT B0 ;  /* 0x0000000000007941 */ /* 0x000fea0003800200 */
.L_x_117:
[----:B------:R-:W-:Y:S01]  /*9630*/  BAR.SYNC.DEFER_BLOCKING 0x1, 0x80 ;  /* 0x0042000000007b1d */ /* 0x000fe20000010000 */
[----:B------:R-:W-:Y:S01]  /*9640*/  UISETP.NE.AND UP0, UPT, UR53, -0x4, UPT ;  /* 0xfffffffc3500788c */ /* 0x000fe2000bf05270 */
[----:B------:R-:W-:Y:S08]  /*9650*/  IADD3 R36, PT, PT, R36, 0x1, RZ ;  /* 0x0000000124247810 */ /* 0x000ff00007ffe0ff */
[----:B------:R-:W-:Y:S05]  /*9660*/  BRA.U !UP0, `(.L_x_119) ;  /* 0x0000000108247547 */ /* 0x000fea000b800000 */
[----:B------:R-:W-:Y:S01]  /*9670*/  ISETP.NE.AND P0, PT, R101, RZ, PT ;  /* 0x000000ff6500720c */ /* 0x000fe20003f05270 */
[----:B------:R-:W-:Y:S01]  /*9680*/  IMAD.U32 R0, RZ, RZ, UR50 ;  /* 0x00000032ff007e24 */ /* 0x000fe2000f8e00ff */
[----:B------:R-:W-:Y:S04]  /*9690*/  UIADD3 UR4, UPT, UPT, UR50, 0x1, URZ ;  /* 0x0000000132047890 */ /* 0x000fe8000fffe0ff */
[----:B------:R-:W-:Y:S04]  /*96a0*/  UISETP.NE.AND UP0, UPT, UR4, 0x4, UPT ;  /* 0x000000040400788c */ /* 0x000fe8000bf05270 */
[----:B------:R-:W-:Y:S03]  /*96b0*/  USEL UR50, UR4, URZ, UP0 ;  /* 0x000000ff04327287 */ /* 0x000fe60008000000 */
[----:B------:R-:W-:Y:S05]  /*96c0*/  @P0 LEA R0, R0, UR49, 0x3 ;  /* 0x0000003100000c11 */ /* 0x000fea000f8e18ff */
[----:B------:R-:W-:Y:S05]  /*96d0*/  @P0 VIADD R0, R0, 0x80 ;  /* 0x0000008000000836 */ /* 0x000fea0000000000 */
[----:B------:R-:W-:Y:S04]  /*96e0*/  @P0 PRMT R0, R103, 0x654, R0 ;  /* 0x0000065467000816 */ /* 0x000fe80000000000 */
[----:B------:R3:W-:Y:S03]  /*96f0*/  @P0 SYNCS.ARRIVE.TRANS64.RED.A1T0 RZ, [R0+URZ], RZ ;  /* 0x000000ff00ff09a7 */ /* 0x0007e600081004ff */
.L_x_119:
[----:B------:R-:W-:Y:S01]  /*9700*/  R2UR UR5, R77 ;  /* 0x000000004d0572ca */ /* 0x000fe200000e0000 */
[----:B------:R-:W-:Y:S01]  /*9710*/  UISETP.NE.AND UP0, UPT, UR62, URZ, UPT ;  /* 0x000000ff3e00728c */ /* 0x000fe2000bf05270 */
[----:B------:R-:W-:Y:S01]  /*9720*/  R2UR UR4, R78 ;  /* 0x000000004e0472ca */ /* 0x000fe200000e0000 */
[----:B------:R-:W-:Y:S01]  /*9730*/  UIADD3 UR53, UPT, UPT, UR53, 0x4, URZ ;  /* 0x0000000435357890 */ /* 0x000fe2000fffe0ff */
[C---:B------:R-:W-:Y:S01]  /*9740*/  ISETP.NE.AND P0, PT, R36.reuse, 0x2, PT ;  /* 0x000000022400780c */ /* 0x040fe20003f05270 */
[----:B------:R-:W-:Y:S01]  /*9750*/  UMOV UR52, UR63 ;  /* 0x0000003f00347c82 */ /* 0x000fe20008000000 */
[----:B------:R-:W-:Y:S02]  /*9760*/  LOP3.LUT R79, R79, 0x1, RZ, 0x3c, !PT ;  /* 0x000000014f4f7812 */ /* 0x000fe400078e3cff */
[----:B---3--:R-:W-:Y:S02]  /*9770*/  SEL R0, RZ, 0x1, P0 ;  /* 0x00000001ff007807 */ /* 0x008fe40000000000 */
[----:B------:R-:W-:Y:S02]  /*9780*/  SEL R36, R36, RZ, P0 ;  /* 0x000000ff24247207 */ /* 0x000fe40000000000 */
[----:B------:R-:W-:Y:S01]  /*9790*/  LOP3.LUT R80, R80, R0, RZ, 0x3c, !PT ;  /* 0x0000000050507212 */ /* 0x000fe200078e3cff */
[----:B------:R-:W-:Y:S02]  /*97a0*/  UIADD3 UR24, UPT, UPT, UR36, UR5, URZ ;  /* 0x0000000524187290 */ /* 0x000fe4000fffe0ff */
[----:B------:R-:W-:Y:S01]  /*97b0*/  UIADD3 UR51, UPT, UPT, UR37, UR4, URZ ;  /* 0x0000000425337290 */ /* 0x000fe2000fffe0ff */
[----:B------:R-:W-:Y:S11]  /*97c0*/  BRA.U UP0, `(.L_x_120) ;  /* 0xffffffbd00507547 */ /* 0x000ff6000b83ffff */
[----:B------:R-:W-:-:S13]  /*97d0*/  R2UR UR4, R93 ;  /* 0x000000005d0472ca */ /* 0x000fda00000e0000 */
[----:B------:R-:W-:-:S09]  /*97e0*/  UISETP.NE.AND UP0, UPT, UR4, URZ, UPT ;  /* 0x000000ff0400728c */ /* 0x000fd2000bf05270 */
[----:B------:R-:W-:Y:S05]  /*97f0*/  BRA.U !UP0, `(.L_x_121) ;  /* 0x0000000108487547 */ /* 0x000fea000b800000 */
[----:B------:R-:W3:Y:S02]  /*9800*/  LDCU.64 UR4, c[0x0][0x990] ;  /* 0x00013200ff0477ac */ /* 0x000ee40008000a00 */
[----:B---3--:R-:W-:-:S04]  /*9810*/  UISETP.NE.U32.AND UP0, UPT, UR4, URZ, UPT ;  /* 0x000000ff0400728c */ /* 0x008fc8000bf05070 */
[----:B------:R-:W-:-:S09]  /*9820*/  UISETP.NE.AND.EX UP0, UPT, UR5, URZ, UPT, UP0 ;  /* 0x000000ff0500728c */ /* 0x000fd2000bf05300 */
[----:B------:R-:W-:Y:S05]  /*9830*/  BRA.U UP0, `(.L_x_122) ;  /* 0x00000001000c7547 */ /* 0x000fea000b800000 */
[----:B------:R-:W-:-:S13]  /*9840*/  FSETP.NEU.AND P0, PT, R41, RZ, PT ;  /* 0x000000ff2900720b */ /* 0x000fda0003f0d000 */
[----:B------:R-:W-:Y:S05]  /*9850*/  @!P0 EXIT ;  /* 0x000000000000894d */ /* 0x000fea0003800000 */
[----:B------:R-:W-:Y:S05]  /*9860*/  BRA `(.L_x_121) ;  /* 0x00000000002c7947 */ /* 0x000fea0003800000 */
.L_x_122:
[----:B------:R-:W-:Y:S01]  /*9870*/  ISETP.NE.AND P0, PT, R100, RZ, PT ;  /* 0x000000ff6400720c */ /* 0x000fe20003f05270 */
[----:B------:R-:W-:-:S12]  /*9880*/  BSSY.RECONVERGENT B0, `(.L_x_121) ;  /* 0x0000009000007945 */ /* 0x000fd80003800200 */
[----:B------:R-:W-:Y:S05]  /*9890*/  @P0 BRA `(.L_x_123) ;  /* 0x0000000000140947 */ /* 0x000fea0003800000 */
[----:B------:R-:W3:Y:S02]  /*98a0*/  LDCU.64 UR4, c[0x0][0x988] ;  /* 0x00013100ff0477ac */ /* 0x000ee40008000a00 */
[----:B---3--:R-:W-:-:S04]  /*98b0*/  ISETP.NE.U32.AND P0, PT, RZ, UR4, PT ;  /* 0x00000004ff007c0c */ /* 0x008fc8000bf05070 */
[----:B------:R-:W-:-:S13]  /*98c0*/  ISETP.NE.AND.EX P0, PT, RZ, UR5, PT, P0 ;  /* 0x00000005ff007c0c */ /* 0x000fda000bf05300 */
[----:B------:R-:W-:Y:S05]  /*98d0*/  @!P0 EXIT ;  /* 0x000000000000894d */ /* 0x000fea0003800000 */
[----:B------:R-:W-:Y:S05]  /*98e0*/  BRA `(.L_x_124) ;  /* 0x0000000000087947 */ /* 0x000fea0003800000 */
.L_x_123:
[----:B------:R-:W-:-:S13]  /*98f0*/  FSETP.NEU.AND P0, PT, R41, RZ, PT ;  /* 0x000000ff2900720b */ /* 0x000fda0003f0d000 */
[----:B------:R-:W-:Y:S05]  /*9900*/  @!P0 EXIT ;  /* 0x000000000000894d */ /* 0x000fea0003800000 */
.L_x_124:
[----:B------:R-:W-:Y:S05]  /*9910*/  BSYNC.RECONVERGENT B0 ;  /* 0x0000000000007941 */ /* 0x000fea0003800200 */
.L_x_121:
[----:B------:R-:W3:Y:S01]  /*9920*/  S2UR UR5, SR_CgaCtaId ;  /* 0x00000000000579c3 */ /* 0x000ee20000008800 */
[----:B------:R-:W-:Y:S01]  /*9930*/  ULEA UR4, UR50, UR49, 0x3 ;  /* 0x0000003132047291 */ /* 0x000fe2000f8e18ff */
[----:B------:R-:W-:-:S04]  /*9940*/  DEPBAR.LE SB0, 0x0 ;  /* 0x000080000000791a */ /* 0x000fc80000000000 */
[----:B------:R-:W-:-:S04]  /*9950*/  UIADD3 UR4, UPT, UPT, UR4, 0x80, URZ ;  /* 0x0000008004047890 */ /* 0x000fc8000fffe0ff */
[----:B---3--:R-:W-:-:S09]  /*9960*/  UPRMT UR4, UR5, 0x654, UR4 ;  /* 0x0000065405047896 */ /* 0x008fd20008000004 */
[----:B------:R-:W-:Y:S01]  /*9970*/  SYNCS.ARRIVE.TRANS64.RED.A1T0 RZ, [UR4], RZ ;  /* 0x000000ffffff79a7 */ /* 0x000fe20008100404 */
[----:B------:R-:W-:Y:S05]  /*9980*/  EXIT ;  /* 0x000000000000794d */ /* 0x000fea0003800000 */
.L_x_19:
[----:B------:R-:W-:Y:S07]  /*9990*/  MOV R0, UR9 ;  /* 0x0000000900007c02 */ /* 0x000fee0008000f00 */
.L_x_125:
[----:B--2---:R2:W3:Y:S02]  /*99a0*/  SYNCS.PHASECHK.TRANS64.TRYWAIT P0, [R0+URZ+0x30], R4 ;  /* 0x00003004000075a7 */ /* 0x0044e400080011ff */
[----:B---3--:R-:W-:Y:S05]  /*99b0*/  @!P0 NANOSLEEP.SYNCS 0x989680 ;  /* 0x009896800000895d */ /* 0x008fea0003900000 */
[----:B------:R-:W3:Y:S02]  /*99c0*/  @!P0 SYNCS.PHASECHK.TRANS64 P0, [R0+URZ+0x30], R4 ;  /* 0x00003004000085a7 */ /* 0x000ee400080010ff */
[----:B---3--:R-:W-:Y:S05]  /*99d0*/  @!P0 BRA `(.L_x_125) ;  /* 0xfffffffc00f08947 */ /* 0x008fea000383ffff */
[----:B------:R-:W-:Y:S05]  /*99e0*/  BRA `(.L_x_18) ;  /* 0xffffff7c00b07947 */ /* 0x000fea000383ffff */
.L_x_25:
[----:B------:R-:W-:Y:S07]  /*99f0*/  MOV R0, UR9 ;  /* 0x0000000900007c02 */ /* 0x000fee0008000f00 */
.L_x_126:
[----:B--2---:R2:W4:Y:S02]  /*9a00*/  SYNCS.PHASECHK.TRANS64.TRYWAIT P0, [R0+URZ+0x30], R4 ;  /* 0x00003004000075a7 */ /* 0x00452400080011ff */
[----:B----4-:R-:W-:Y:S05]  /*9a10*/  @!P0 NANOSLEEP.SYNCS 0x989680 ;  /* 0x009896800000895d */ /* 0x010fea0003900000 */
[----:B------:R-:W4:Y:S02]  /*9a20*/  @!P0 SYNCS.PHASECHK.TRANS64 P0, [R0+URZ+0x30], R4 ;  /* 0x00003004000085a7 */ /* 0x000f2400080010ff */
[----:B----4-:R-:W-:Y:S05]  /*9a30*/  @!P0 BRA `(.L_x_126) ;  /* 0xfffffffc00f08947 */ /* 0x010fea000383ffff */
[----:B------:R-:W-:Y:S05]  /*9a40*/  BRA `(.L_x_24) ;  /* 0xffffff84003c7947 */ /* 0x000fea000383ffff */
.L_x_29:
[----:B-1----:R-:W-:-:S07]  /*9a50*/  MOV R0, UR36 ;  /* 0x0000002400007c02 */ /* 0x002fce0008000f00 */
.L_x_127:
[----:B-1----:R1:W2:Y:S02]  /*9a60*/  SYNCS.PHASECHK.TRANS64.TRYWAIT P0, [R0+URZ+0xb0], R3 ;  /* 0x0000b003000075a7 */ /* 0x0022a400080011ff */
[----:B--2---:R-:W-:Y:S05]  /*9a70*/  @!P0 NANOSLEEP.SYNCS 0x989680 ;  /* 0x009896800000895d */ /* 0x004fea0003900000 */
[----:B------:R-:W2:Y:S02]  /*9a80*/  @!P0 SYNCS.PHASECHK.TRANS64 P0, [R0+URZ+0xb0], R3 ;  /* 0x0000b003000085a7 */ /* 0x000ea400080010ff */
[----:B--2---:R-:W-:Y:S05]  /*9a90*/  @!P0 BRA `(.L_x_127) ;  /* 0xfffffffc00f08947 */ /* 0x004fea000383ffff */
[----:B------:R-:W-:Y:S05]  /*9aa0*/  BRA `(.L_x_128) ;  /* 0xffffff8800087947 */ /* 0x000fea000383ffff */
.L_x_33:
[----:B------:R-:W-:-:S07]  /*9ab0*/  MOV R0, UR4 ;  /* 0x0000000400007c02 */ /* 0x000fce0008000f00 */
.L_x_129:
[----:B-1----:R1:W2:Y:S02]  /*9ac0*/  SYNCS.PHASECHK.TRANS64.TRYWAIT P0, [R0+URZ], R2 ;  /* 0x00000002000075a7 */ /* 0x0022a400080011ff */
[----:B--2---:R-:W-:Y:S05]  /*9ad0*/  @!P0 NANOSLEEP.SYNCS 0x989680 ;  /* 0x009896800000895d */ /* 0x004fea0003900000 */
[----:B------:R-:W2:Y:S02]  /*9ae0*/  @!P0 SYNCS.PHASECHK.TRANS64 P0, [R0+URZ], R2 ;  /* 0x00000002000085a7 */ /* 0x000ea400080010ff */
[----:B--2---:R-:W-:Y:S05]  /*9af0*/  @!P0 BRA `(.L_x_129) ;  /* 0xfffffffc00f08947 */ /* 0x004fea000383ffff */
[----:B------:R-:W-:Y:S05]  /*9b00*/  BRA `(.L_x_130) ;  /* 0xffffff8c00a07947 */ /* 0x000fea000383ffff */
.L_x_34:
[----:B------:R-:W-:-:S07]  /*9b10*/  MOV R0, UR5 ;  /* 0x0000000500007c02 */ /* 0x000fce0008000f00 */
.L_x_131:
[----:B-1----:R1:W2:Y:S02]  /*9b20*/  SYNCS.PHASECHK.TRANS64.TRYWAIT P0, [R0+URZ], R2 ;  /* 0x00000002000075a7 */ /* 0x0022a400080011ff */
[----:B--2---:R-:W-:Y:S05]  /*9b30*/  @!P0 NANOSLEEP.SYNCS 0x989680 ;  /* 0x009896800000895d */ /* 0x004fea0003900000 */
[----:B------:R-:W2:Y:S02]  /*9b40*/  @!P0 SYNCS.PHASECHK.TRANS64 P0, [R0+URZ], R2 ;  /* 0x00000002000085a7 */ /* 0x000ea400080010ff */
[----:B--2---:R-:W-:Y:S05]  /*9b50*/  @!P0 BRA `(.L_x_131) ;  /* 0xfffffffc00f08947 */ /* 0x004fea000383ffff */
[----:B------:R-:W-:Y:S05]  /*9b60*/  BRA `(.L_x_132) ;  /* 0xffffff8c00b07947 */ /* 0x000fea000383ffff */
.L_x_35:
[----:B------:R-:W-:-:S07]  /*9b70*/  MOV R0, UR5 ;  /* 0x0000000500007c02 */ /* 0x000fce0008000f00 */
.L_x_133:
[----:B-1----:R1:W2:Y:S02]  /*9b80*/  SYNCS.PHASECHK.TRANS64.TRYWAIT P0, [R0+URZ], R2 ;  /* 0x00000002000075a7 */ /* 0x0022a400080011ff */
[----:B--2---:R-:W-:Y:S05]  /*9b90*/  @!P0 NANOSLEEP.SYNCS 0x989680 ;  /* 0x009896800000895d */ /* 0x004fea0003900000 */
[----:B------:R-:W2:Y:S02]  /*9ba0*/  @!P0 SYNCS.PHASECHK.TRANS64 P0, [R0+URZ], R2 ;  /* 0x00000002000085a7 */ /* 0x000ea400080010ff */
[----:B--2---:R-:W-:Y:S05]  /*9bb0*/  @!P0 BRA `(.L_x_133) ;  /* 0xfffffffc00f08947 */ /* 0x004fea000383ffff */
[----:B------:R-:W-:Y:S05]  /*9bc0*/  BRA `(.L_x_134) ;  /* 0xffffff8c00c07947 */ /* 0x000fea000383ffff */
.L_x_36:
[----:B------:R-:W-:-:S07]  /*9bd0*/  MOV R0, UR5 ;  /* 0x0000000500007c02 */ /* 0x000fce0008000f00 */
.L_x_135:
[----:B-1----:R1:W2:Y:S02]  /*9be0*/  SYNCS.PHASECHK.TRANS64.TRYWAIT P0, [R0+URZ], R2 ;  /* 0x00000002000075a7 */ /* 0x0022a400080011ff */
[----:B--2---:R-:W-:Y:S05]  /*9bf0*/  @!P0 NANOSLEEP.SYNCS 0x989680 ;  /* 0x009896800000895d */ /* 0x004fea0003900000 */
[----:B------:R-:W2:Y:S02]  /*9c00*/  @!P0 SYNCS.PHASECHK.TRANS64 P0, [R0+URZ], R2 ;  /* 0x00000002000085a7 */ /* 0x000ea400080010ff */
[----:B--2---:R-:W-:Y:S05]  /*9c10*/  @!P0 BRA `(.L_x_135) ;  /* 0xfffffffc00f08947 */ /* 0x004fea000383ffff */
[----:B------:R-:W-:Y:S05]  /*9c20*/  BRA `(.L_x_136) ;  /* 0xffffff8c00d07947 */ /* 0x000fea000383ffff */
.L_x_37:
[----:B------:R-:W-:-:S07]  /*9c30*/  MOV R0, UR5 ;  /* 0x0000000500007c02 */ /* 0x000fce0008000f00 */
.L_x_137:
[----:B-1----:R1:W2:Y:S02]  /*9c40*/  SYNCS.PHASECHK.TRANS64.TRYWAIT P0, [R0+URZ], R2 ;  /* 0x00000002000075a7 */ /* 0x0022a400080011ff */
[----:B--2---:R-:W-:Y:S05]  /*9c50*/  @!P0 NANOSLEEP.SYNCS 0x989680 ;  /* 0x009896800000895d */ /* 0x004fea0003900000 */
[----:B------:R-:W2:Y:S02]  /*9c60*/  @!P0 SYNCS.PHASECHK.TRANS64 P0, [R0+URZ], R2 ;  /* 0x00000002000085a7 */ /* 0x000ea400080010ff */
[----:B--2---:R-:W-:Y:S05]  /*9c70*/  @!P0 BRA `(.L_x_137) ;  /* 0xfffffffc00f08947 */ /* 0x004fea000383ffff */
[----:B------:R-:W-:Y:S05]  /*9c80*/  BRA `(.L_x_138) ;  /* 0xffffff8c00e07947 */ /* 0x000fea000383ffff */
.L_x_40:
[----:B------:R-:W-:-:S07]  /*9c90*/  MOV R4, UR4 ;  /* 0x0000000400047c02 */ /* 0x000fce0008000f00 */
.L_x_139:
[----:B--2---:R2:W3:Y:S02]  /*9ca0*/  SYNCS.PHASECHK.TRANS64.TRYWAIT P1, [R4+URZ+0xb8], R6 ;  /* 0x0000b806040075a7 */ /* 0x0044e400080211ff */
[----:B---3--:R-:W-:Y:S05]  /*9cb0*/  @!P1 NANOSLEEP.SYNCS 0x989680 ;  /* 0x009896800000995d */ /* 0x008fea0003900000 */
[----:B------:R-:W3:Y:S02]  /*9cc0*/  @!P1 SYNCS.PHASECHK.TRANS64 P1, [R4+URZ+0xb8], R6 ;  /* 0x0000b806040095a7 */ /* 0x000ee400080210ff */
[----:B---3--:R-:W-:Y:S05]  /*9cd0*/  @!P1 BRA `(.L_x_139) ;  /* 0xfffffffc00f09947 */ /* 0x008fea000383ffff */
[----:B------:R-:W-:Y:S05]  /*9ce0*/  BRA `(.L_x_140) ;  /* 0xffffff9000507947 */ /* 0x000fea000383ffff */
.L_x_41:
[----:B--2---:R-:W-:-:S07]  /*9cf0*/  MOV R4, UR4 ;  /* 0x0000000400047c02 */ /* 0x004fce0008000f00 */
.L_x_141:
[----:B--2---:R2:W3:Y:S02]  /*9d00*/  SYNCS.PHASECHK.TRANS64.TRYWAIT P1, [R4+URZ+0xb0], R5 ;  /* 0x0000b005040075a7 */ /* 0x0044e400080211ff */
[----:B---3--:R-:W-:Y:S05]  /*9d10*/  @!P1 NANOSLEEP.SYNCS 0x989680 ;  /* 0x009896800000995d */ /* 0x008fea0003900000 */
[----:B------:R-:W3:Y:S02]  /*9d20*/  @!P1 SYNCS.PHASECHK.TRANS64 P1, [R4+URZ+0xb0], R5 ;  /* 0x0000b005040095a7 */ /* 0x000ee400080210ff */
[----:B---3--:R-:W-:Y:S05]  /*9d30*/  @!P1 BRA `(.L_x_141) ;  /* 0xfffffffc00f09947 */ /* 0x008fea000383ffff */
[----:B------:R-:W-:Y:S05]  /*9d40*/  BRA `(.L_x_142) ;  /* 0xffffff9000587947 */ /* 0x000fea000383ffff */
.L_x_49:
[----:B------:R-:W-:-:S07]  /*9d50*/  MOV R0, UR20 ;  /* 0x0000001400007c02 */ /* 0x000fce0008000f00 */
.L_x_143:
[----:B-1----:R1:W2:Y:S02]  /*9d60*/  SYNCS.PHASECHK.TRANS64.TRYWAIT P0, [R0+URZ+0xb0], R4 ;  /* 0x0000b004000075a7 */ /* 0x0022a400080011ff */
[----:B--2---:R-:W-:Y:S05]  /*9d70*/  @!P0 NANOSLEEP.SYNCS 0x989680 ;  /* 0x009896800000895d */ /* 0x004fea0003900000 */
[----:B------:R-:W2:Y:S02]  /*9d80*/  @!P0 SYNCS.PHASECHK.TRANS64 P0, [R0+URZ+0xb0], R4 ;  /* 0x0000b004000085a7 */ /* 0x000ea400080010ff */
[----:B--2---:R-:W-:Y:S05]  /*9d90*/  @!P0 BRA `(.L_x_143) ;  /* 0xfffffffc00f08947 */ /* 0x004fea000383ffff */
[----:B------:R-:W-:Y:S05]  /*9da0*/  BRA `(.L_x_144) ;  /* 0xffffff9400e47947 */ /* 0x000fea000383ffff */
.L_x_50:
[----:B------:R-:W-:-:S07]  /*9db0*/  MOV R4, UR24 ;  /* 0x0000001800047c02 */ /* 0x000fce0008000f00 */
.L_x_145:
[----:B-1----:R1:W2:Y:S02]  /*9dc0*/  SYNCS.PHASECHK.TRANS64.TRYWAIT P0, [R4+URZ+0xd0], R0 ;  /* 0x0000d000040075a7 */ /* 0x0022a400080011ff */
[----:B--2---:R-:W-:Y:S05]  /*9dd0*/  @!P0 NANOSLEEP.SYNCS 0x989680 ;  /* 0x009896800000895d */ /* 0x004fea0003900000 */
[----:B------:R-:W2:Y:S02]  /*9de0*/  @!P0 SYNCS.PHASECHK.TRANS64 P0, [R4+URZ+0xd0], R0 ;  /* 0x0000d000040085a7 */ /* 0x000ea400080010ff */
[----:B--2---:R-:W-:Y:S05]  /*9df0*/  @!P0 BRA `(.L_x_145) ;  /* 0xfffffffc00f08947 */ /* 0x004fea000383ffff */
[----:B------:R-:W-:Y:S05]  /*9e00*/  BRA `(.L_x_146) ;  /* 0xffffff9800007947 */ /* 0x000fea000383ffff */
.L_x_53:
[----:B-1----:R-:W-:Y:S07]  /*9e10*/  MOV R0, UR18 ;  /* 0x0000001200007c02 */ /* 0x002fee0008000f00 */
.L_x_147:
[----:B-1----:R1:W2:Y:S02]  /*9e20*/  SYNCS.PHASECHK.TRANS64.TRYWAIT P0, [R0+URZ], R5 ;  /* 0x00000005000075a7 */ /* 0x0022a400080011ff */
[----:B--2---:R-:W-:Y:S05]  /*9e30*/  @!P0 NANOSLEEP.SYNCS 0x989680 ;  /* 0x009896800000895d */ /* 0x004fea0003900000 */
[----:B------:R-:W2:Y:S02]  /*9e40*/  @!P0 SYNCS.PHASECHK.TRANS64 P0, [R0+URZ], R5 ;  /* 0x00000005000085a7 */ /* 0x000ea400080010ff */
[----:B--2---:R-:W-:Y:S05]  /*9e50*/  @!P0 BRA `(.L_x_147) ;  /* 0xfffffffc00f08947 */ /* 0x004fea000383ffff */
[----:B------:R-:W-:Y:S05]  /*9e60*/  BRA `(.L_x_52) ;  /* 0xffffff9800247947 */ /* 0x000fea000383ffff */
.L_x_56:
[----:B------:R-:W-:-:S07]  /*9e70*/  MOV R0, UR4 ;  /* 0x0000000400007c02 */ /* 0x000fce0008000f00 */
.L_x_148:
[----:B-1----:R1:W3:Y:S02]  /*9e80*/  SYNCS.PHASECHK.TRANS64.TRYWAIT P0, [R0+URZ], R2 ;  /* 0x00000002000075a7 */ /* 0x0022e400080011ff */
[----:B---3--:R-:W-:Y:S05]  /*9e90*/  @!P0 NANOSLEEP.SYNCS 0x989680 ;  /* 0x009896800000895d */ /* 0x008fea0003900000 */
[----:B------:R-:W3:Y:S02]  /*9ea0*/  @!P0 SYNCS.PHASECHK.TRANS64 P0, [R0+URZ], R2 ;  /* 0x00000002000085a7 */ /* 0x000ee400080010ff */
[----:B---3--:R-:W-:Y:S05]  /*9eb0*/  @!P0 BRA `(.L_x_148) ;  /* 0xfffffffc00f08947 */ /* 0x008fea000383ffff */
[----:B------:R-:W-:Y:S05]  /*9ec0*/  BRA `(.L_x_149) ;  /* 0xffffff9c00207947 */ /* 0x000fea000383ffff */
.L_x_57:
[----:B------:R-:W-:-:S07]  /*9ed0*/  MOV R0, UR4 ;  /* 0x0000000400007c02 */ /* 0x000fce0008000f00 */
.L_x_150:
[----:B-1----:R1:W2:Y:S02]  /*9ee0*/  SYNCS.PHASECHK.TRANS64.TRYWAIT P0, [R0+URZ], R2 ;  /* 0x00000002000075a7 */ /* 0x0022a400080011ff */
[----:B--2---:R-:W-:Y:S05]  /*9ef0*/  @!P0 NANOSLEEP.SYNCS 0x989680 ;  /* 0x009896800000895d */ /* 0x004fea0003900000 */
[----:B------:R-:W2:Y:S02]  /*9f00*/  @!P0 SYNCS.PHASECHK.TRANS64 P0, [R0+URZ], R2 ;  /* 0x00000002000085a7 */ /* 0x000ea400080010ff */
[----:B--2---:R-:W-:Y:S05]  /*9f10*/  @!P0 BRA `(.L_x_150) ;  /* 0xfffffffc00f08947 */ /* 0x004fea000383ffff */
[----:B------:R-:W-:Y:S05]  /*9f20*/  BRA `(.L_x_151) ;  /* 0xffffff9c002c7947 */ /* 0x000fea000383ffff */
.L_x_62:
[----:B------:R-:W-:Y:S07]  /*9f30*/  MOV R0, UR20 ;  /* 0x0000001400007c02 */ /* 0x000fee0008000f00 */
.L_x_152:
[----:B-1----:R1:W2:Y:S02]  /*9f40*/  SYNCS.PHASECHK.TRANS64.TRYWAIT P0, [R0+URZ+0xb0], R2 ;  /* 0x0000b002000075a7 */ /* 0x0022a400080011ff */
[----:B--2---:R-:W-:Y:S05]  /*9f50*/  @!P0 NANOSLEEP.SYNCS 0x989680 ;  /* 0x009896800000895d */ /* 0x004fea0003900000 */
[----:B------:R-:W2:Y:S02]  /*9f60*/  @!P0 SYNCS.PHASECHK.TRANS64 P0, [R0+URZ+0xb0], R2 ;  /* 0x0000b002000085a7 */ /* 0x000ea400080010ff */
[----:B--2---:R-:W-:Y:S05]  /*9f70*/  @!P0 BRA `(.L_x_152) ;  /* 0xfffffffc00f08947 */ /* 0x004fea000383ffff */
[----:B------:R-:W-:Y:S05]  /*9f80*/  BRA `(.L_x_153) ;  /* 0xffffffa000887947 */ /* 0x000fea000383ffff */
.L_x_65:
[----:B------:R-:W-:Y:S07]  /*9f90*/  MOV R0, UR20 ;  /* 0x0000001400007c02 */ /* 0x000fee0008000f00 */
.L_x_154:
[----:B-1----:R1:W2:Y:S02]  /*9fa0*/  SYNCS.PHASECHK.TRANS64.TRYWAIT P2, [R0+URZ+0xa8], R2 ;  /* 0x0000a802000075a7 */ /* 0x0022a400080411ff */
[----:B--2---:R-:W-:Y:S05]  /*9fb0*/  @!P2 NANOSLEEP.SYNCS 0x989680 ;  /* 0x009896800000a95d */ /* 0x004fea0003900000 */
[----:B------:R-:W2:Y:S02]  /*9fc0*/  @!P2 SYNCS.PHASECHK.TRANS64 P2, [R0+URZ+0xa8], R2 ;  /* 0x0000a8020000a5a7 */ /* 0x000ea400080410ff */
[----:B--2---:R-:W-:Y:S05]  /*9fd0*/  @!P2 BRA `(.L_x_154) ;  /* 0xfffffffc00f0a947 */ /* 0x004fea000383ffff */
[----:B------:R-:W-:Y:S05]  /*9fe0*/  BRA `(.L_x_64) ;  /* 0xffffffa400ec7947 */ /* 0x000fea000383ffff */
.L_x_68:
[----:B------:R-:W-:Y:S07]  /*9ff0*/  MOV R2, UR20 ;  /* 0x0000001400027c02 */ /* 0x000fee0008000f00 */
.L_x_155:
[----:B-1----:R1:W2:Y:S02]  /*a000*/  SYNCS.PHASECHK.TRANS64.TRYWAIT P1, [R2+URZ+0x80], R8 ;  /* 0x00008008020075a7 */ /* 0x0022a400080211ff */
[----:B--2---:R-:W-:Y:S05]  /*a010*/  @!P1 NANOSLEEP.SYNCS 0x989680 ;  /* 0x009896800000995d */ /* 0x004fea0003900000 */
[----:B------:R-:W2:Y:S02]  /*a020*/  @!P1 SYNCS.PHASECHK.TRANS64 P1, [R2+URZ+0x80], R8 ;  /* 0x00008008020095a7 */ /* 0x000ea400080210ff */
[----:B--2---:R-:W-:Y:S05]  /*a030*/  @!P1 BRA `(.L_x_155) ;  /* 0xfffffffc00f09947 */ /* 0x004fea000383ffff */
[----:B------:R-:W-:Y:S05]  /*a040*/  BRA `(.L_x_156) ;  /* 0xffffffa800a07947 */ /* 0x000fea000383ffff */
.L_x_69:
[----:B------:R-:W-:Y:S07]  /*a050*/  MOV R2, UR20 ;  /* 0x0000001400027c02 */ /* 0x000fee0008000f00 */
.L_x_157:
[----:B-1----:R1:W2:Y:S02]  /*a060*/  SYNCS.PHASECHK.TRANS64.TRYWAIT P1, [R2+URZ+0x88], R8 ;  /* 0x00008808020075a7 */ /* 0x0022a400080211ff */
[----:B--2---:R-:W-:Y:S05]  /*a070*/  @!P1 NANOSLEEP.SYNCS 0x989680 ;  /* 0x009896800000995d */ /* 0x004fea0003900000 */
[----:B------:R-:W2:Y:S02]  /*a080*/  @!P1 SYNCS.PHASECHK.TRANS64 P1, [R2+URZ+0x88], R8 ;  /* 0x00008808020095a7 */ /* 0x000ea400080210ff */
[----:B--2---:R-:W-:Y:S05]  /*a090*/  @!P1 BRA `(.L_x_157) ;  /* 0xfffffffc00f09947 */ /* 0x004fea000383ffff */
[----:B------:R-:W-:Y:S05]  /*a0a0*/  BRA `(.L_x_158) ;  /* 0xffffffa800e87947 */ /* 0x000fea000383ffff */
.L_x_70:
[----:B------:R-:W-:Y:S07]  /*a0b0*/  MOV R2, UR20 ;  /* 0x0000001400027c02 */ /* 0x000fee0008000f00 */
.L_x_159:
[----:B-1----:R1:W2:Y:S02]  /*a0c0*/  SYNCS.PHASECHK.TRANS64.TRYWAIT P1, [R2+URZ+0x90], R8 ;  /* 0x00009008020075a7 */ /* 0x0022a400080211ff */
[----:B--2---:R-:W-:Y:S05]  /*a0d0*/  @!P1 NANOSLEEP.SYNCS 0x989680 ;  /* 0x009896800000995d */ /* 0x004fea0003900000 */
[----:B------:R-:W2:Y:S02]  /*a0e0*/  @!P1 SYNCS.PHASECHK.TRANS64 P1, [R2+URZ+0x90], R8 ;  /* 0x00009008020095a7 */ /* 0x000ea400080210ff */
[----:B--2---:R-:W-:Y:S05]  /*a0f0*/  @!P1 BRA `(.L_x_159) ;  /* 0xfffffffc00f09947 */ /* 0x004fea000383ffff */
[----:B------:R-:W-:Y:S05]  /*a100*/  BRA `(.L_x_160) ;  /* 0xffffffac00307947 */ /* 0x000fea000383ffff */
.L_x_71:
[----:B------:R-:W-:Y:S07]  /*a110*/  MOV R0, UR20 ;  /* 0x0000001400007c02 */ /* 0x000fee0008000f00 */
.L_x_161:
[----:B-1----:R1:W2:Y:S02]  /*a120*/  SYNCS.PHASECHK.TRANS64.TRYWAIT P0, [R0+URZ+0x98], R8 ;  /* 0x00009808000075a7 */ /* 0x0022a400080011ff */
[----:B--2---:R-:W-:Y:S05]  /*a130*/  @!P0 NANOSLEEP.SYNCS 0x989680 ;  /* 0x009896800000895d */ /* 0x004fea0003900000 */
[----:B------:R-:W2:Y:S02]  /*a140*/  @!P0 SYNCS.PHASECHK.TRANS64 P0, [R0+URZ+0x98], R8 ;  /* 0x00009808000085a7 */ /* 0x000ea400080010ff */
[----:B--2---:R-:W-:Y:S05]  /*a150*/  @!P0 BRA `(.L_x_161) ;  /* 0xfffffffc00f08947 */ /* 0x004fea000383ffff */
[----:B------:R-:W-:Y:S05]  /*a160*/  BRA `(.L_x_162) ;  /* 0xffffffac00787947 */ /* 0x000fea000383ffff */
.L_x_73:
[----:B------:R-:W-:-:S07]  /*a170*/  MOV R0, UR20 ;  /* 0x0000001400007c02 */ /* 0x000fce0008000f00 */
.L_x_163:
[----:B--2---:R2:W3:Y:S02]  /*a180*/  SYNCS.PHASECHK.TRANS64.TRYWAIT P0, [R0+URZ+0x80], R2 ;  /* 0x00008002000075a7 */ /* 0x0044e400080011ff */
[----:B---3--:R-:W-:Y:S05]  /*a190*/  @!P0 NANOSLEEP.SYNCS 0x989680 ;  /* 0x009896800000895d */ /* 0x008fea0003900000 */
[----:B------:R-:W3:Y:S02]  /*a1a0*/  @!P0 SYNCS.PHASECHK.TRANS64 P0, [R0+URZ+0x80], R2 ;  /* 0x00008002000085a7 */ /* 0x000ee400080010ff */
[----:B---3--:R-:W-:Y:S05]  /*a1b0*/  @!P0 BRA `(.L_x_163) ;  /* 0xfffffffc00f08947 */ /* 0x008fea000383ffff */
[----:B------:R-:W-:Y:S05]  /*a1c0*/  BRA `(.L_x_164) ;  /* 0xffffffac00dc7947 */ /* 0x000fea000383ffff */
.L_x_74:
[----:B--2---:R-:W-:-:S07]  /*a1d0*/  MOV R0, UR20 ;  /* 0x0000001400007c02 */ /* 0x004fce0008000f00 */
.L_x_165:
[----:B--2---:R2:W3:Y:S02]  /*a1e0*/  SYNCS.PHASECHK.TRANS64.TRYWAIT P0, [R0+URZ+0x88], R2 ;  /* 0x00008802000075a7 */ /* 0x0044e400080011ff */
[----:B---3--:R-:W-:Y:S05]  /*a1f0*/  @!P0 NANOSLEEP.SYNCS 0x989680 ;  /* 0x009896800000895d */ /* 0x008fea0003900000 */
[----:B------:R-:W3:Y:S02]  /*a200*/  @!P0 SYNCS.PHASECHK.TRANS64 P0, [R0+URZ+0x88], R2 ;  /* 0x00008802000085a7 */ /* 0x000ee400080010ff */
[----:B---3--:R-:W-:Y:S05]  /*a210*/  @!P0 BRA `(.L_x_165) ;  /* 0xfffffffc00f08947 */ /* 0x008fea000383ffff */
[----:B------:R-:W-:Y:S05]  /*a220*/  BRA `(.L_x_166) ;  /* 0xffffffac00cc7947 */ /* 0x000fea000383ffff */
.L_x_75:
[----:B--2---:R-:W-:-:S07]  /*a230*/  MOV R0, UR20 ;  /* 0x0000001400007c02 */ /* 0x004fce0008000f00 */
.L_x_167:
[----:B--2---:R2:W3:Y:S02]  /*a240*/  SYNCS.PHASECHK.TRANS64.TRYWAIT P0, [R0+URZ+0x90], R2 ;  /* 0x00009002000075a7 */ /* 0x0044e400080011ff */
[----:B---3--:R-:W-:Y:S05]  /*a250*/  @!P0 NANOSLEEP.SYNCS 0x989680 ;  /* 0x009896800000895d */ /* 0x008fea0003900000 */
[----:B------:R-:W3:Y:S02]  /*a260*/  @!P0 SYNCS.PHASECHK.TRANS64 P0, [R0+URZ+0x90], R2 ;  /* 0x00009002000085a7 */ /* 0x000ee400080010ff */
[----:B---3--:R-:W-:Y:S05]  /*a270*/  @!P0 BRA `(.L_x_167) ;  /* 0xfffffffc00f08947 */ /* 0x008fea000383ffff */
[----:B------:R-:W-:Y:S05]  /*a280*/  BRA `(.L_x_168) ;  /* 0xffffffac00bc7947 */ /* 0x000fea000383ffff */
.L_x_77:
[----:B------:R-:W-:Y:S07]  /*a290*/  MOV R0, UR49 ;  /* 0x0000003100007c02 */ /* 0x000fee0008000f00 */
.L_x_169:
[----:B-1----:R1:W2:Y:S02]  /*a2a0*/  SYNCS.PHASECHK.TRANS64.TRYWAIT P0, [R0+URZ+0xb0], R2 ;  /* 0x0000b002000075a7 */ /* 0x0022a400080011ff */
[----:B--2---:R-:W-:Y:S05]  /*a2b0*/  @!P0 NANOSLEEP.SYNCS 0x989680 ;  /* 0x009896800000895d */ /* 0x004fea0003900000 */
[----:B------:R-:W2:Y:S02]  /*a2c0*/  @!P0 SYNCS.PHASECHK.TRANS64 P0, [R0+URZ+0xb0], R2 ;  /* 0x0000b002000085a7 */ /* 0x000ea400080010ff */
[----:B--2---:R-:W-:Y:S05]  /*a2d0*/  @!P0 BRA `(.L_x_169) ;  /* 0xfffffffc00f08947 */ /* 0x004fea000383ffff */
[----:B------:R-:W-:Y:S05]  /*a2e0*/  BRA `(.L_x_170) ;  /* 0xffffffb000947947 */ /* 0x000fea000383ffff */
.L_x_88:
[----:B-1----:R-:W-:Y:S04]  /*a2f0*/  MOV R2, UR49 ;  /* 0x0000003100027c02 */ /* 0x002fe80008000f00 */
[----:B------:R1:W2:Y:S03]  /*a300*/  SYNCS.PHASECHK.TRANS64.TRYWAIT P1, [R2+URZ+0x60], R3 ;  /* 0x00006003020075a7 */ /* 0x0002a600080211ff */
[----:B--2---:R-:W-:Y:S05]  /*a310*/  @!P1 NANOSLEEP.SYNCS 0x989680 ;  /* 0x009896800000995d */ /* 0x004fea0003900000 */
[----:B------:R-:W2:Y:S02]  /*a320*/  @!P1 SYNCS.PHASECHK.TRANS64 P1, [R2+URZ+0x60], R3 ;  /* 0x00006003020095a7 */ /* 0x000ea400080210ff */
[----:B--2---:R-:W-:Y:S05]  /*a330*/  @!P1 BRA `(.L_x_88) ;  /* 0xfffffffc00ec9947 */ /* 0x004fea000383ffff */
[----:B------:R-:W-:Y:S05]  /*a340*/  BRA `(.L_x_87) ;  /* 0xffffffc000807947 */ /* 0x000fea000383ffff */
.L_x_90:
[----:B-1----:R1:W4:Y:S02]  /*a350*/  SYNCS.PHASECHK.TRANS64.TRYWAIT P0, [R56+URZ+0xc0], R0 ;  /* 0x0000c000380075a7 */ /* 0x00232400080011ff */
[----:B----4-:R-:W-:Y:S05]  /*a360*/  @!P0 NANOSLEEP.SYNCS 0x989680 ;  /* 0x009896800000895d */ /* 0x010fea0003900000 */
[----:B------:R-:W4:Y:S02]  /*a370*/  @!P0 SYNCS.PHASECHK.TRANS64 P0, [R56+URZ+0xc0], R0 ;  /* 0x0000c000380085a7 */ /* 0x000f2400080010ff */
[----:B----4-:R-:W-:Y:S05]  /*a380*/  @!P0 BRA `(.L_x_90) ;  /* 0xfffffffc00f08947 */ /* 0x010fea000383ffff */
[----:B------:R-:W-:Y:S05]  /*a390*/  BRA `(.L_x_89) ;  /* 0xffffffc000a87947 */ /* 0x000fea000383ffff */
.L_x_99:
[----:B---3--:R3:W4:Y:S02]  /*a3a0*/  SYNCS.PHASECHK.TRANS64.TRYWAIT P0, [R2+URZ+0x60], R0 ;  /* 0x00006000020075a7 */ /* 0x00872400080011ff */
[----:B----4-:R-:W-:Y:S05]  /*a3b0*/  @!P0 NANOSLEEP.SYNCS 0x989680 ;  /* 0x009896800000895d */ /* 0x010fea0003900000 */
[----:B------:R-:W4:Y:S02]  /*a3c0*/  @!P0 SYNCS.PHASECHK.TRANS64 P0, [R2+URZ+0x60], R0 ;  /* 0x00006000020085a7 */ /* 0x000f2400080010ff */
[----:B----4-:R-:W-:Y:S05]  /*a3d0*/  @!P0 BRA `(.L_x_99) ;  /* 0xfffffffc00f08947 */ /* 0x010fea000383ffff */
[----:B------:R-:W-:Y:S05]  /*a3e0*/  BRA `(.L_x_98) ;  /* 0xffffffcc00907947 */ /* 0x000fea000383ffff */
.L_x_107:
[----:B-1----:R1:W3:Y:S02]  /*a3f0*/  SYNCS.PHASECHK.TRANS64.TRYWAIT P0, [R6+URZ+0x60], R5 ;  /* 0x00006005060075a7 */ /* 0x0022e400080011ff */
[----:B---3--:R-:W-:Y:S05]  /*a400*/  @!P0 NANOSLEEP.SYNCS 0x989680 ;  /* 0x009896800000895d */ /* 0x008fea0003900000 */
[----:B------:R-:W3:Y:S02]  /*a410*/  @!P0 SYNCS.PHASECHK.TRANS64 P0, [R6+URZ+0x60], R5 ;  /* 0x00006005060085a7 */ /* 0x000ee400080010ff */
[----:B---3--:R-:W-:Y:S05]  /*a420*/  @!P0 BRA `(.L_x_107) ;  /* 0xfffffffc00f08947 */ /* 0x008fea000383ffff */
[----:B------:R-:W-:Y:S05]  /*a430*/  BRA `(.L_x_106) ;  /* 0xffffffd8009c7947 */ /* 0x000fea000383ffff */
.L_x_115:
[----:B---3--:R3:W4:Y:S02]  /*a440*/  SYNCS.PHASECHK.TRANS64.TRYWAIT P0, [R2+URZ+0x60], R5 ;  /* 0x00006005020075a7 */ /* 0x00872400080011ff */
[----:B----4-:R-:W-:Y:S05]  /*a450*/  @!P0 NANOSLEEP.SYNCS 0x989680 ;  /* 0x009896800000895d */ /* 0x010fea0003900000 */
[----:B------:R-:W4:Y:S02]  /*a460*/  @!P0 SYNCS.PHASECHK.TRANS64 P0, [R2+URZ+0x60], R5 ;  /* 0x00006005020085a7 */ /* 0x000f2400080010ff */
[----:B----4-:R-:W-:Y:S05]  /*a470*/  @!P0 BRA `(.L_x_115) ;  /* 0xfffffffc00f08947 */ /* 0x010fea000383ffff */
[----:B------:R-:W-:Y:S05]  /*a480*/  BRA `(.L_x_114) ;  /* 0xffffffe400a47947 */ /* 0x000fea000383ffff */
        .weak           $__internal_0_$__cuda_sm10x_tcgen05_guardrail_trap_col_being_dealloced_not_returned_by_alloc
        .type           $__internal_0_$__cuda_sm10x_tcgen05_guardrail_trap_col_being_dealloced_not_returned_by_alloc,@function
        .size           $__internal_0_$__cuda_sm10x_tcgen05_guardrail_trap_col_being_dealloced_not_returned_by_alloc,($__internal_1_$__cuda_sm10x_tcgen05_guardrail_trap_phase_invalid_during_alloc - $__internal_0_$__cuda_sm10x_tcgen05_guardrail_trap_col_being_dealloced_not_returned_by_alloc)
$__internal_0_$__cuda_sm10x_tcgen05_guardrail_trap_col_being_dealloced_not_returned_by_alloc:
[----:B------:R-:W-:Y:S05]  /*a490*/  BPT.TRAP 0x1 ;  /* 0x000000040000795c */ /* 0x000fea0000300000 */
[----:B------:R-:W-:-:S04]  /*a4a0*/  HFMA2 R3, -RZ, RZ, 0, 0 ;  /* 0x00000000ff037431 */ /* 0x000fc800000001ff */
[----:B------:R-:W-:Y:S05]  /*a4b0*/  RET.REL.NODEC R2 `(_ZN7cutlass13device_kernelINS_4conv6kernel13ConvUniversalINS1_16ConvProblemShapeILNS1_8OperatorE0ELi3EEENS1_10collective14CollectiveConvINS1_47MainloopSm100TmaUmmaWarpSpecializedImplicitGemmILS5_0ELi6ELi3ELi1ELi2EN4cute5tupleIJNSA_1CILi1EEESD_SD_EEEEENSB_IJNSC_ILi128EEESG_NSB_IJNSC_ILi64EEEEEEEEENS_10bfloat16_tESK_NSA_8TiledMMAINSA_8MMA_AtomIJNSA_20SM100_MMA_F16BF16_SSISK_SK_fLi128ELi128ELNSA_4UMMA5MajorE0ELSP_0ELNSO_7ScaleInE0ELSQ_0EEEEEENSA_6LayoutISE_NSB_IJNSC_ILi0EEESU_SU_EEEEENSB_IJNSA_10UnderscoreESX_SX_EEEEENS7_6detail27Sm100ImplicitGemmTileTraitsINSA_20SM90_TMA_LOAD_IM2COLENSA_14ComposedLayoutINSA_7SwizzleILi3ELi4ELi3EEENSA_18smem_ptr_flag_bitsILi16EEENST_INSB_IJNSC_ILi8EEESH_EEENSB_IJSH_SD_EEEEEEEvEENS11_INSA_13SM90_TMA_LOADES1C_vEEEENS_8epilogue10collective18CollectiveEpilogueINS1H_23Sm100TmaWarpSpecializedILi4ELi2ELi32ELb1ELb0EEEJSJ_NSB_IJNST_ISG_SD_EENST_INSC_ILi32EEESD_EEEEESK_NSB_IJNSB_IJllllEEESD_SU_EEESK_S1R_NS1H_6fusion15FusionCallbacksIS1L_NS1S_17LinearCombinationISK_fSK_fLNS_15FloatRoundStyleE2EEESJ_S1P_JEEENSA_5SM1004TMEM4LOAD26SM100_TMEM_LOAD_32dp32b32xES12_NS13_INS14_ILi2ELi4ELi3EEES17_NST_INSB_IJS18_S1N_EEENSB_IJS1N_SD_EEEEEEENSA_39AutoVectorizingCopyWithAssumedAlignmentILi128EEENSA_21SM90_TMA_STORE_IM2COLES26_S28_S28_EEEvvEEEEvNT_6ParamsE) ;  /* 0xffffff5802d07950 */ /* 0x000fea0003c3ffff */
        .weak           $__internal_1_$__cuda_sm10x_tcgen05_guardrail_trap_phase_invalid_during_alloc
        .type           $__internal_1_$__cuda_sm10x_tcgen05_guardrail_trap_phase_invalid_during_alloc,@function
        .size           $__internal_1_$__cuda_sm10x_tcgen05_guardrail_trap_phase_invalid_during_alloc,($__internal_2_$__cuda_sm10x_tcgen05_guardrail_trap_unallocated_columns_being_dealloced - $__internal_1_$__cuda_sm10x_tcgen05_guardrail_trap_phase_invalid_during_alloc)
$__internal_1_$__cuda_sm10x_tcgen05_guardrail_trap_phase_invalid_during_alloc:
[----:B------:R-:W-:Y:S05]  /*a4c0*/  BPT.TRAP 0x1 ;  /* 0x000000040000795c */ /* 0x000fea0000300000 */
[----:B------:R-:W-:-:S04]  /*a4d0*/  MOV R3, 0x0 ;  /* 0x0000000000037802 */ /* 0x000fc80000000f00 */
[----:B------:R-:W-:Y:S05]  /*a4e0*/  RET.REL.NODEC R2 `(_ZN7cutlass13device_kernelINS_4conv6kernel13ConvUniversalINS1_16ConvProblemShapeILNS1_8OperatorE0ELi3EEENS1_10collective14CollectiveConvINS1_47MainloopSm100TmaUmmaWarpSpecializedImplicitGemmILS5_0ELi6ELi3ELi1ELi2EN4cute5tupleIJNSA_1CILi1EEESD_SD_EEEEENSB_IJNSC_ILi128EEESG_NSB_IJNSC_ILi64EEEEEEEEENS_10bfloat16_tESK_NSA_8TiledMMAINSA_8MMA_AtomIJNSA_20SM100_MMA_F16BF16_SSISK_SK_fLi128ELi128ELNSA_4UMMA5MajorE0ELSP_0ELNSO_7ScaleInE0ELSQ_0EEEEEENSA_6LayoutISE_NSB_IJNSC_ILi0EEESU_SU_EEEEENSB_IJNSA_10UnderscoreESX_SX_EEEEENS7_6detail27Sm100ImplicitGemmTileTraitsINSA_20SM90_TMA_LOAD_IM2COLENSA_14ComposedLayoutINSA_7SwizzleILi3ELi4ELi3EEENSA_18smem_ptr_flag_bitsILi16EEENST_INSB_IJNSC_ILi8EEESH_EEENSB_IJSH_SD_EEEEEEEvEENS11_INSA_13SM90_TMA_LOADES1C_vEEEENS_8epilogue10collective18CollectiveEpilogueINS1H_23Sm100TmaWarpSpecializedILi4ELi2ELi32ELb1ELb0EEEJSJ_NSB_IJNST_ISG_SD_EENST_INSC_ILi32EEESD_EEEEESK_NSB_IJNSB_IJllllEEESD_SU_EEESK_S1R_NS1H_6fusion15FusionCallbacksIS1L_NS1S_17LinearCombinationISK_fSK_fLNS_15FloatRoundStyleE2EEESJ_S1P_JEEENSA_5SM1004TMEM4LOAD26SM100_TMEM_LOAD_32dp32b32xES12_NS13_INS14_ILi2ELi4ELi3EEES17_NST_INSB_IJS18_S1N_EEENSB_IJS1N_SD_EEEEEEENSA_39AutoVectorizingCopyWithAssumedAlignmentILi128EEENSA_21SM90_TMA_STORE_IM2COLES26_S28_S28_EEEvvEEEEvNT_6ParamsE) ;  /* 0xffffff5802c47950 */ /* 0x000fea0003c3ffff */
        .weak           $__internal_2_$__cuda_sm10x_tcgen05_guardrail_trap_unallocated_columns_being_dealloced
        .type           $__internal_2_$__cuda_sm10x_tcgen05_guardrail_trap_unallocated_columns_being_dealloced,@function
        .size           $__internal_2_$__cuda_sm10x_tcgen05_guardrail_trap_unallocated_columns_being_dealloced,(.L_x_172 - $__internal_2_$__cuda_sm10x_tcgen05_guardrail_trap_unallocated_columns_being_dealloced)
$__internal_2_$__cuda_sm10x_tcgen05_guardrail_trap_unallocated_columns_being_dealloced:
[----:B------:R-:W-:Y:S05]  /*a4f0*/  BPT.TRAP 0x1 ;  /* 0x000000040000795c */ /* 0x000fea0000300000 */
[----:B------:R-:W-:-:S04]  /*a500*/  HFMA2 R3, -RZ, RZ, 0, 0 ;  /* 0x00000000ff037431 */ /* 0x000fc800000001ff */
[----:B------:R-:W-:Y:S05]  /*a510*/  RET.REL.NODEC R2 `(_ZN7cutlass13device_kernelINS_4conv6kernel13ConvUniversalINS1_16ConvProblemShapeILNS1_8OperatorE0ELi3EEENS1_10collective14CollectiveConvINS1_47MainloopSm100TmaUmmaWarpSpecializedImplicitGemmILS5_0ELi6ELi3ELi1ELi2EN4cute5tupleIJNSA_1CILi1EEESD_SD_EEEEENSB_IJNSC_ILi128EEESG_NSB_IJNSC_ILi64EEEEEEEEENS_10bfloat16_tESK_NSA_8TiledMMAINSA_8MMA_AtomIJNSA_20SM100_MMA_F16BF16_SSISK_SK_fLi128ELi128ELNSA_4UMMA5MajorE0ELSP_0ELNSO_7ScaleInE0ELSQ_0EEEEEENSA_6LayoutISE_NSB_IJNSC_ILi0EEESU_SU_EEEEENSB_IJNSA_10UnderscoreESX_SX_EEEEENS7_6detail27Sm100ImplicitGemmTileTraitsINSA_20SM90_TMA_LOAD_IM2COLENSA_14ComposedLayoutINSA_7SwizzleILi3ELi4ELi3EEENSA_18smem_ptr_flag_bitsILi16EEENST_INSB_IJNSC_ILi8EEESH_EEENSB_IJSH_SD_EEEEEEEvEENS11_INSA_13SM90_TMA_LOADES1C_vEEEENS_8epilogue10collective18CollectiveEpilogueINS1H_23Sm100TmaWarpSpecializedILi4ELi2ELi32ELb1ELb0EEEJSJ_NSB_IJNST_ISG_SD_EENST_INSC_ILi32EEESD_EEEEESK_NSB_IJNSB_IJllllEEESD_SU_EEESK_S1R_NS1H_6fusion15FusionCallbacksIS1L_NS1S_17LinearCombinationISK_fSK_fLNS_15FloatRoundStyleE2EEESJ_S1P_JEEENSA_5SM1004TMEM4LOAD26SM100_TMEM_LOAD_32dp32b32xES12_NS13_INS14_ILi2ELi4ELi3EEES17_NST_INSB_IJS18_S1N_EEENSB_IJS1N_SD_EEEEEEENSA_39AutoVectorizingCopyWithAssumedAlignmentILi128EEENSA_21SM90_TMA_STORE_IM2COLES26_S28_S28_EEEvvEEEEvNT_6ParamsE) ;  /* 0xffffff5802b87950 */ /* 0x000fea0003c3ffff */
.L_x_171:
[----:B------:R-:W-:-:S00]  /*a520*/  BRA `(.L_x_171) ;  /* 0xfffffffc00fc7947 */ /* 0x000fc0000383ffff */
[----:B------:R-:W-:-:S00]  /*a530*/  NOP ;  /* 0x0000000000007918 */ /* 0x000fc00000000000 */
        /* <DEDUP_REMOVED lines=12> */
.L_x_172:


//--------------------- .nv.global.init           --------------------------
	.section	.nv.global.init,"aw",@progbits
.nv.global.init:
	.type		$str$29,@object
	.size		$str$29,($str$30 - $str$29)
$str$29:
        /*0000*/ 	.byte	0x28, 0x61, 0x64, 0x64, 0x72, 0x65, 0x73, 0x73, 0x20, 0x26, 0x20, 0x6d, 0x61, 0x73, 0x6b, 0x29
        /*0010*/ 	.byte	0x20, 0x3d, 0x3d, 0x20, 0x30, 0x00
	.type		$str$30,@object
	.size		$str$30,($str$28 - $str$30)
$str$30:
        /*0016*/ 	.byte	0x2f, 0x74, 0x6d, 0x70, 0x2f, 0x63, 0x75, 0x74, 0x6c, 0x61, 0x73, 0x73, 0x5f, 0x73, 0x77, 0x65
        /*0026*/ 	.byte	0x65, 0x70, 0x5f, 0x73, 0x72, 0x63, 0x2f, 0x69, 0x6e, 0x63, 0x6c, 0x75, 0x64, 0x65, 0x2f, 0x63
        /*0036*/ 	.byte	0x75, 0x74, 0x65, 0x2f, 0x70, 0x6f, 0x69, 0x6e, 0x74, 0x65, 0x72, 0x5f, 0x66, 0x6c, 0x61, 0x67
        /*0046*/ 	.byte	0x67, 0x65, 0x64, 0x2e, 0x68, 0x70, 0x70, 0x00
	.type		$str$28,@object
	.size		$str$28,($str$27 - $str$28)
$str$28:
        /*004e*/ 	.byte	0x2f, 0x74, 0x6d, 0x70, 0x2f, 0x63, 0x75, 0x74, 0x6c, 0x61, 0x73, 0x73, 0x5f, 0x73, 0x77, 0x65
        /*005e*/ 	.byte	0x65, 0x70, 0x5f, 0x73, 0x72, 0x63, 0x2f, 0x69, 0x6e, 0x63, 0x6c, 0x75, 0x64, 0x65, 0x2f, 0x63
        /*006e*/ 	.byte	0x75, 0x74, 0x65, 0x2f, 0x61, 0x74, 0x6f, 0x6d, 0x2f, 0x63, 0x6f, 0x70, 0x79, 0x5f, 0x74, 0x72
        /*007e*/ 	.byte	0x61, 0x69, 0x74, 0x73, 0x5f, 0x73, 0x6d, 0x31, 0x30, 0x30, 0x2e, 0x68, 0x70, 0x70, 0x00
	.type		$str$27,@object
	.size		$str$27,(__unnamed_1 - $str$27)
$str$27:
        /*008d*/ 	.byte	0x28, 0x28, 0x75, 0x69, 0x6e, 0x74, 0x33, 0x32, 0x5f, 0x74, 0x28, 0x74, 0x68, 0x72, 0x65, 0x61
        /*009d*/ 	.byte	0x64, 0x49, 0x64, 0x78, 0x2e, 0x78, 0x29, 0x20, 0x2f, 0x20, 0x33, 0x32, 0x29, 0x20, 0x25, 0x20
        /*00ad*/ 	.byte	0x34, 0x29, 0x20, 0x3d, 0x3d, 0x20, 0x28, 0x28, 0x28, 0x74, 0x6d, 0x65, 0x6d, 0x5f, 0x61, 0x64
        /*00bd*/ 	.byte	0x64, 0x72, 0x20, 0x3e, 0x3e, 0x20, 0x31, 0x36, 0x29, 0x20, 0x2f, 0x20, 0x33, 0x32, 0x29, 0x20
        /*00cd*/ 	.byte	0x25, 0x20, 0x34, 0x29, 0x00
	.type		__unnamed_1,@object
	.size		__unnamed_1,(__unnamed_2 - __unnamed_1)
__unnamed_1:
        /*00d2*/ 	.byte	0x61, 0x75, 0x74, 0x6f, 0x20, 0x63, 0x75, 0x74, 0x65, 0x3a, 0x3a, 0x61, 0x73, 0x5f, 0x70, 0x6f
        /* <DEDUP_REMOVED lines=24> */
        /*0262*/ 	.byte	0x34, 0x30, 0x39, 0x36, 0x3e, 0x3e, 0x3e, 0x3e, 0x5d, 0x00
	.type		__unnamed_2,@object
	.size		__unnamed_2,(.L_2 - __unnamed_2)
__unnamed_2:
        /* <DEDUP_REMOVED lines=42> */
        /*050c*/ 	.byte	0x3e, 0x3e, 0x5d, 0x00
.L_2:


//--------------------- .nv.shared._ZN7cutlass13device_kernelINS_4conv6kernel13ConvUniversalINS1_16ConvProblemShapeILNS1_8OperatorE0ELi3EEENS1_10collective14CollectiveConvINS1_47MainloopSm100TmaUmmaWarpSpecializedImplicitGemmILS5_0ELi6ELi3ELi1ELi2EN4cute5tupleIJNSA_1CILi1EEESD_SD_EEEEENSB_IJNSC_ILi128EEESG_NSB_IJNSC_ILi64EEEEEEEEENS_10bfloat16_tESK_NSA_8TiledMMAINSA_8MMA_AtomIJNSA_20SM100_MMA_F16BF16_SSISK_SK_fLi128ELi128ELNSA_4UMMA5MajorE0ELSP_0ELNSO_7ScaleInE0ELSQ_0EEEEEENSA_6LayoutISE_NSB_IJNSC_ILi0EEESU_SU_EEEEENSB_IJNSA_10UnderscoreESX_SX_EEEEENS7_6detail27Sm100ImplicitGemmTileTraitsINSA_20SM90_TMA_LOAD_IM2COLENSA_14ComposedLayoutINSA_7SwizzleILi3ELi4ELi3EEENSA_18smem_ptr_flag_bitsILi16EEENST_INSB_IJNSC_ILi8EEESH_EEENSB_IJSH_SD_EEEEEEEvEENS11_INSA_13SM90_TMA_LOADES1C_vEEEENS_8epilogue10collective18CollectiveEpilogueINS1H_23Sm100TmaWarpSpecializedILi4ELi2ELi32ELb1ELb0EEEJSJ_NSB_IJNST_ISG_SD_EENST_INSC_ILi32EEESD_EEEEESK_NSB_IJNSB_IJllllEEESD_SU_EEESK_S1R_NS1H_6fusion15FusionCallbacksIS1L_NS1S_17LinearCombinationISK_fSK_fLNS_15FloatRoundStyleE2EEESJ_S1P_JEEENSA_5SM1004TMEM4LOAD26SM100_TMEM_LOAD_32dp32b32xES12_NS13_INS14_ILi2ELi4ELi3EEES17_NST_INSB_IJS18_S1N_EEENSB_IJS1N_SD_EEEEEEENSA_39AutoVectorizingCopyWithAssumedAlignmentILi128EEENSA_21SM90_TMA_STORE_IM2COLES26_S28_S28_EEEvvEEEEvNT_6ParamsE --------------------------
	.section	.nv.shared._ZN7cutlass13device_kernelINS_4conv6kernel13ConvUniversalINS1_16ConvProblemShapeILNS1_8OperatorE0ELi3EEENS1_10collective14CollectiveConvINS1_47MainloopSm100TmaUmmaWarpSpecializedImplicitGemmILS5_0ELi6ELi3ELi1ELi2EN4cute5tupleIJNSA_1CILi1EEESD_SD_EEEEENSB_IJNSC_ILi128EEESG_NSB_IJNSC_ILi64EEEEEEEEENS_10bfloat16_tESK_NSA_8TiledMMAINSA_8MMA_AtomIJNSA_20SM100_MMA_F16BF16_SSISK_SK_fLi128ELi128ELNSA_4UMMA5MajorE0ELSP_0ELNSO_7ScaleInE0ELSQ_0EEEEEENSA_6LayoutISE_NSB_IJNSC_ILi0EEESU_SU_EEEEENSB_IJNSA_10UnderscoreESX_SX_EEEEENS7_6detail27Sm100ImplicitGemmTileTraitsINSA_20SM90_TMA_LOAD_IM2COLENSA_14ComposedLayoutINSA_7SwizzleILi3ELi4ELi3EEENSA_18smem_ptr_flag_bitsILi16EEENST_INSB_IJNSC_ILi8EEESH_EEENSB_IJSH_SD_EEEEEEEvEENS11_INSA_13SM90_TMA_LOADES1C_vEEEENS_8epilogue10collective18CollectiveEpilogueINS1H_23Sm100TmaWarpSpecializedILi4ELi2ELi32ELb1ELb0EEEJSJ_NSB_IJNST_ISG_SD_EENST_INSC_ILi32EEESD_EEEEESK_NSB_IJNSB_IJllllEEESD_SU_EEESK_S1R_NS1H_6fusion15FusionCallbacksIS1L_NS1S_17LinearCombinationISK_fSK_fLNS_15FloatRoundStyleE2EEESJ_S1P_JEEENSA_5SM1004TMEM4LOAD26SM100_TMEM_LOAD_32dp32b32xES12_NS13_INS14_ILi2ELi4ELi3EEES17_NST_INSB_IJS18_S1N_EEENSB_IJS1N_SD_EEEEEEENSA_39AutoVectorizingCopyWithAssumedAlignmentILi128EEENSA_21SM90_TMA_STORE_IM2COLES26_S28_S28_EEEvvEEEEvNT_6ParamsE,"aw",@nobits
	.sectionflags	@""
	.align	16
	.zero		1024


//--------------------- .nv.shared.reserved.0     --------------------------
	.section	.nv.shared.reserved.0,"aw",@nobits
	.weak		__nv_reservedSMEM_offset_0_alias
	.size		__nv_reservedSMEM_offset_0_alias, 0, 64
	.other		__nv_reservedSMEM_offset_0_alias,@"STO_CUDA_RESERVED_SHARED STV_DEFAULT"
__nv_reservedSMEM_offset_0_alias:
	.zero		0
.nv.shared.reserved.0:
	.zero		64
	.weak		__nv_reservedSMEM_tcgen05_partition
	.type		__nv_reservedSMEM_tcgen05_partition,@object
	.size		__nv_reservedSMEM_tcgen05_partition,(.L_0 - __nv_reservedSMEM_tcgen05_partition)
__nv_reservedSMEM_tcgen05_partition:
	.zero		32
.L_0:


//--------------------- .nv.global                --------------------------
	.section	.nv.global,"aw",@nobits
.nv.global:
	.type		_ZN39_INTERNAL_3305c147_4_k_cu_02933d4e_38544cute1_E,@object
	.size		_ZN39_INTERNAL_3305c147_4_k_cu_02933d4e_38544cute1_E,(_ZN39_INTERNAL_3305c147_4_k_cu_02933d4e_38544cuda3std3__45__cpo6cbeginE - _ZN39_INTERNAL_3305c147_4_k_cu_02933d4e_38544cute1_E)
_ZN39_INTERNAL_3305c147_4_k_cu_02933d4e_38544cute1_E:
	.zero		1
	.type		_ZN39_INTERNAL_3305c147_4_k_cu_02933d4e_38544cuda3std3__45__cpo6cbeginE,@object
	.size		_ZN39_INTERNAL_3305c147_4_k_cu_02933d4e_38544cuda3std3__45__cpo6cbeginE,(_ZN39_INTERNAL_3305c147_4_k_cu_02933d4e_38544cuda3std3__48in_placeE - _ZN39_INTERNAL_3305c147_4_k_cu_02933d4e_38544cuda3std3__45__cpo6cbeginE)
_ZN39_INTERNAL_3305c147_4_k_cu_02933d4e_38544cuda3std3__45__cpo6cbeginE:
	.zero		1
	.type		_ZN39_INTERNAL_3305c147_4_k_cu_02933d4e_38544cuda3std3__48in_placeE,@object
	.size		_ZN39_INTERNAL_3305c147_4_k_cu_02933d4e_38544cuda3std3__48in_placeE,(_ZN39_INTERNAL_3305c147_4_k_cu_02933d4e_38544cuda3std6ranges3__45__cpo9iter_moveE - _ZN39_INTERNAL_3305c147_4_k_cu_02933d4e_38544cuda3std3__48in_placeE)
_ZN39_INTERNAL_3305c147_4_k_cu_02933d4e_38544cuda3std3__48in_placeE:
	.zero		1
	.type		_ZN39_INTERNAL_3305c147_4_k_cu_02933d4e_38544cuda3std6ranges3__45__cpo9iter_moveE,@object
	.size		_ZN39_INTERNAL_3305c147_4_k_cu_02933d4e_38544cuda3std6ranges3__45__cpo9iter_moveE,(_ZN39_INTERNAL_3305c147_4_k_cu_02933d4e_38544cuda3std3__45__cpo5beginE - _ZN39_INTERNAL_3305c147_4_k_cu_02933d4e_38544cuda3std6ranges3__45__cpo9iter_moveE)
_ZN39_INTERNAL_3305c147_4_k_cu_02933d4e_38544cuda3std6ranges3__45__cpo9iter_moveE:
	.zero		1
	.type		_ZN39_INTERNAL_3305c147_4_k_cu_02933d4e_38544cuda3std3__45__cpo5beginE,@object
	.size		_ZN39_INTERNAL_3305c147_4_k_cu_02933d4e_38544cuda3std3__45__cpo5beginE,(_ZN39_INTERNAL_3305c147_4_k_cu_02933d4e_38544cuda3std3__441_GLOBAL__N__3305c147_4_k_cu_02933d4e_38546ignoreE - _ZN39_INTERNAL_3305c147_4_k_cu_02933d4e_38544cuda3std3__45__cpo5beginE)
_ZN39_INTERNAL_3305c147_4_k_cu_02933d4e_38544cuda3std3__45__cpo5beginE:
	.zero		1
	.type		_ZN39_INTERNAL_3305c147_4_k_cu_02933d4e_38544cuda3std3__441_GLOBAL__N__3305c147_4_k_cu_02933d4e_38546ignoreE,@object
	.size		_ZN39_INTERNAL_3305c147_4_k_cu_02933d4e_38544cuda3std3__441_GLOBAL__N__3305c147_4_k_cu_02933d4e_38546ignoreE,(_ZN39_INTERNAL_3305c147_4_k_cu_02933d4e_38544cute7productE - _ZN39_INTERNAL_3305c147_4_k_cu_02933d4e_38544cuda3std3__441_GLOBAL__N__3305c147_4_k_cu_02933d4e_38546ignoreE)
_ZN39_INTERNAL_3305c147_4_k_cu_02933d4e_38544cuda3std3__441_GLOBAL__N__3305c147_4_k_cu_02933d4e_38546ignoreE:
	.zero		1
	.type		_ZN39_INTERNAL_3305c147_4_k_cu_02933d4e_38544cute7productE,@object
	.size		_ZN39_INTERNAL_3305c147_4_k_cu_02933d4e_38544cute7productE,(_ZN39_INTERNAL_3305c147_4_k_cu_02933d4e_38544cuda3std3__45__cpo3endE - _ZN39_INTERNAL_3305c147_4_k_cu_02933d4e_38544cute7productE)
_ZN39_INTERNAL_3305c147_4_k_cu_02933d4e_38544cute7productE:
	.zero		1
	.type		_ZN39_INTERNAL_3305c147_4_k_cu_02933d4e_38544cuda3std3__45__cpo3endE,@object
	.size		_ZN39_INTERNAL_3305c147_4_k_cu_02933d4e_38544cuda3std3__45__cpo3endE,(_ZN39_INTERNAL_3305c147_4_k_cu_02933d4e_38544cuda3std3__419piecewise_constructE - _ZN39_INTERNAL_3305c147_4_k_cu_02933d4e_38544cuda3std3__45__cpo3endE)
_ZN39_INTERNAL_3305c147_4_k_cu_02933d4e_38544cuda3std3__45__cpo3endE:
	.zero		1
	.type		_ZN39_INTERNAL_3305c147_4_k_cu_02933d4e_38544cuda3std3__419piecewise_constructE,@object
	.size		_ZN39_INTERNAL_3305c147_4_k_cu_02933d4e_38544cuda3std3__419piecewise_constructE,(_ZN39_INTERNAL_3305c147_4_k_cu_02933d4e_38544cuda3std3__45__cpo4cendE - _ZN39_INTERNAL_3305c147_4_k_cu_02933d4e_38544cuda3std3__419piecewise_constructE)
_ZN39_INTERNAL_3305c147_4_k_cu_02933d4e_38544cuda3std3__419piecewise_constructE:
	.zero		1
	.type		_ZN39_INTERNAL_3305c147_4_k_cu_02933d4e_38544cuda3std3__45__cpo4cendE,@object
	.size		_ZN39_INTERNAL_3305c147_4_k_cu_02933d4e_38544cuda3std3__45__cpo4cendE,(_ZN39_INTERNAL_3305c147_4_k_cu_02933d4e_38544cuda3std6ranges3__45__cpo4swapE - _ZN39_INTERNAL_3305c147_4_k_cu_02933d4e_38544cuda3std3__45__cpo4cendE)
_ZN39_INTERNAL_3305c147_4_k_cu_02933d4e_38544cuda3std3__45__cpo4cendE:
	.zero		1
	.type		_ZN39_INTERNAL_3305c147_4_k_cu_02933d4e_38544cuda3std6ranges3__45__cpo4swapE,@object
	.size		_ZN39_INTERNAL_3305c147_4_k_cu_02933d4e_38544cuda3std6ranges3__45__cpo4swapE,(.L_10 - _ZN39_INTERNAL_3305c147_4_k_cu_02933d4e_38544cuda3std6ranges3__45__cpo4swapE)
_ZN39_INTERNAL_3305c147_4_k_cu_02933d4e_38544cuda3std6ranges3__45__cpo4swapE:
	.zero		1
.L_10:


//--------------------- .nv.constant0._ZN7cutlass13device_kernelINS_4conv6kernel13ConvUniversalINS1_16ConvProblemShapeILNS1_8OperatorE0ELi3EEENS1_10collective14CollectiveConvINS1_47MainloopSm100TmaUmmaWarpSpecializedImplicitGemmILS5_0ELi6ELi3ELi1ELi2EN4cute5tupleIJNSA_1CILi1EEESD_SD_EEEEENSB_IJNSC_ILi128EEESG_NSB_IJNSC_ILi64EEEEEEEEENS_10bfloat16_tESK_NSA_8TiledMMAINSA_8MMA_AtomIJNSA_20SM100_MMA_F16BF16_SSISK_SK_fLi128ELi128ELNSA_4UMMA5MajorE0ELSP_0ELNSO_7ScaleInE0ELSQ_0EEEEEENSA_6LayoutISE_NSB_IJNSC_ILi0EEESU_SU_EEEEENSB_IJNSA_10UnderscoreESX_SX_EEEEENS7_6detail27Sm100ImplicitGemmTileTraitsINSA_20SM90_TMA_LOAD_IM2COLENSA_14ComposedLayoutINSA_7SwizzleILi3ELi4ELi3EEENSA_18smem_ptr_flag_bitsILi16EEENST_INSB_IJNSC_ILi8EEESH_EEENSB_IJSH_SD_EEEEEEEvEENS11_INSA_13SM90_TMA_LOADES1C_vEEEENS_8epilogue10collective18CollectiveEpilogueINS1H_23Sm100TmaWarpSpecializedILi4ELi2ELi32ELb1ELb0EEEJSJ_NSB_IJNST_ISG_SD_EENST_INSC_ILi32EEESD_EEEEESK_NSB_IJNSB_IJllllEEESD_SU_EEESK_S1R_NS1H_6fusion15FusionCallbacksIS1L_NS1S_17LinearCombinationISK_fSK_fLNS_15FloatRoundStyleE2EEESJ_S1P_JEEENSA_5SM1004TMEM4LOAD26SM100_TMEM_LOAD_32dp32b32xES12_NS13_INS14_ILi2ELi4ELi3EEES17_NST_INSB_IJS18_S1N_EEENSB_IJS1N_SD_EEEEEEENSA_39AutoVectorizingCopyWithAssumedAlignmentILi128EEENSA_21SM90_TMA_STORE_IM2COLES26_S28_S28_EEEvvEEEEvNT_6ParamsE --------------------------
	.section	.nv.constant0._ZN7cutlass13device_kernelINS_4conv6kernel13ConvUniversalINS1_16ConvProblemShapeILNS1_8OperatorE0ELi3EEENS1_10collective14CollectiveConvINS1_47MainloopSm100TmaUmmaWarpSpecializedImplicitGemmILS5_0ELi6ELi3ELi1ELi2EN4cute5tupleIJNSA_1CILi1EEESD_SD_EEEEENSB_IJNSC_ILi128EEESG_NSB_IJNSC_ILi64EEEEEEEEENS_10bfloat16_tESK_NSA_8TiledMMAINSA_8MMA_AtomIJNSA_20SM100_MMA_F16BF16_SSISK_SK_fLi128ELi128ELNSA_4UMMA5MajorE0ELSP_0ELNSO_7ScaleInE0ELSQ_0EEEEEENSA_6LayoutISE_NSB_IJNSC_ILi0EEESU_SU_EEEEENSB_IJNSA_10UnderscoreESX_SX_EEEEENS7_6detail27Sm100ImplicitGemmTileTraitsINSA_20SM90_TMA_LOAD_IM2COLENSA_14ComposedLayoutINSA_7SwizzleILi3ELi4ELi3EEENSA_18smem_ptr_flag_bitsILi16EEENST_INSB_IJNSC_ILi8EEESH_EEENSB_IJSH_SD_EEEEEEEvEENS11_INSA_13SM90_TMA_LOADES1C_vEEEENS_8epilogue10collective18CollectiveEpilogueINS1H_23Sm100TmaWarpSpecializedILi4ELi2ELi32ELb1ELb0EEEJSJ_NSB_IJNST_ISG_SD_EENST_INSC_ILi32EEESD_EEEEESK_NSB_IJNSB_IJllllEEESD_SU_EEESK_S1R_NS1H_6fusion15FusionCallbacksIS1L_NS1S_17LinearCombinationISK_fSK_fLNS_15FloatRoundStyleE2EEESJ_S1P_JEEENSA_5SM1004TMEM4LOAD26SM100_TMEM_LOAD_32dp32b32xES12_NS13_INS14_ILi2ELi4ELi3EEES17_NST_INSB_IJS18_S1N_EEENSB_IJS1N_SD_EEEEEEENSA_39AutoVectorizingCopyWithAssumedAlignmentILi128EEENSA_21SM90_TMA_STORE_IM2COLES26_S28_S28_EEEvvEEEEvNT_6ParamsE,"a",@progbits
	.sectionflags	@""
	.align	4
.nv.constant0._ZN7cutlass13device_kernelINS_4conv6kernel13ConvUniversalINS1_16ConvProblemShapeILNS1_8OperatorE0ELi3EEENS1_10collective14CollectiveConvINS1_47MainloopSm100TmaUmmaWarpSpecializedImplicitGemmILS5_0ELi6ELi3ELi1ELi2EN4cute5tupleIJNSA_1CILi1EEESD_SD_EEEEENSB_IJNSC_ILi128EEESG_NSB_IJNSC_ILi64EEEEEEEEENS_10bfloat16_tESK_NSA_8TiledMMAINSA_8MMA_AtomIJNSA_20SM100_MMA_F16BF16_SSISK_SK_fLi128ELi128ELNSA_4UMMA5MajorE0ELSP_0ELNSO_7ScaleInE0ELSQ_0EEEEEENSA_6LayoutISE_NSB_IJNSC_ILi0EEESU_SU_EEEEENSB_IJNSA_10UnderscoreESX_SX_EEEEENS7_6detail27Sm100ImplicitGemmTileTraitsINSA_20SM90_TMA_LOAD_IM2COLENSA_14ComposedLayoutINSA_7SwizzleILi3ELi4ELi3EEENSA_18smem_ptr_flag_bitsILi16EEENST_INSB_IJNSC_ILi8EEESH_EEENSB_IJSH_SD_EEEEEEEvEENS11_INSA_13SM90_TMA_LOADES1C_vEEEENS_8epilogue10collective18CollectiveEpilogueINS1H_23Sm100TmaWarpSpecializedILi4ELi2ELi32ELb1ELb0EEEJSJ_NSB_IJNST_ISG_SD_EENST_INSC_ILi32EEESD_EEEEESK_NSB_IJNSB_IJllllEEESD_SU_EEESK_S1R_NS1H_6fusion15FusionCallbacksIS1L_NS1S_17LinearCombinationISK_fSK_fLNS_15FloatRoundStyleE2EEESJ_S1P_JEEENSA_5SM1004TMEM4LOAD26SM100_TMEM_LOAD_32dp32b32xES12_NS13_INS14_ILi2ELi4ELi3EEES17_NST_INSB_IJS18_S1N_EEENSB_IJS1N_SD_EEEEEEENSA_39AutoVectorizingCopyWithAssumedAlignmentILi128EEENSA_21SM90_TMA_STORE_IM2COLES26_S28_S28_EEEvvEEEEvNT_6ParamsE:
	.zero		3200


//--------------------- SYMBOLS --------------------------

	.type		.nv.reservedSmem.offset0,@object
	.size		.nv.reservedSmem.offset0,0x4
	.type		.nv.reservedSmem.cap,@object
	.size		.nv.reservedSmem.cap,0x4
	.type		__assertfail,@function
